	.target	sm_100a

	.elftype	@"ET_EXEC"


//--------------------- .note.nv.tkinfo           --------------------------
	.section	.note.nv.tkinfo,"",@"SHT_NOTE"
	.sectionflags	@"SHF_NOTE_NV_TKINFO"
	.tkinfo
        /*0018*/ 	.word	0x00000002
        /*0030*/ 	.string	""
        /*0030*/ 	.string	"ptxas"
        /*0030*/ 	.string	"Cuda compilation tools, release 13.0, V13.0.88"
        /*0030*/ 	.string	"Build cuda_13.0.r13.0/compiler.36424714_0"
        /*0030*/ 	.string	"-arch sm_100a -m 64 "



//--------------------- .note.nv.cuinfo           --------------------------
	.section	.note.nv.cuinfo,"",@"SHT_NOTE"
	.sectionflags	@"SHF_NOTE_NV_CUINFO"
        /*0018*/ 	.short	0x0002
        /*001a*/ 	.short	0x0064
        /*001c*/ 	.short	0x0082
	.zero		2


//--------------------- .nv.info                  --------------------------
	.section	.nv.info,"",@"SHT_CUDA_INFO"
	.align	4


	//----- nvinfo : EIATTR_REGCOUNT
	.align		4
        /*0000*/ 	.byte	0x04, 0x2f
        /*0002*/ 	.short	(.L_19 - .L_18)
	.align		4
.L_18:
        /*0004*/ 	.word	index@(_ZN7cutlass13device_kernelINS_4gemm6kernel13GemmUniversalIN4cute5tupleIJiiiiEEENS1_10collective13CollectiveMmaINS1_35MainloopSm100TmaUmmaWarpSpecializedILi8ELi2ELi4ENS5_IJNS4_1CILi4EEENSA_ILi2EEENSA_ILi1EEEEEEEENS5_IJNSA_ILi256EEENSA_ILi128EEENSA_ILi64EEEEEENS_6half_tENS5_IJlSD_lEEESK_SL_NS4_8TiledMMAINS4_8MMA_AtomIJNS4_26SM100_MMA_F16BF16_2x1SM_SSISK_SK_fLi256ELi128ELNS4_4UMMA5MajorE0ELSQ_0ELNSP_7ScaleInE0ELSR_0EEEEEENS4_6LayoutINS5_IJSD_SD_SD_EEENS5_IJNSA_ILi0EEESW_SW_EEEEENS5_IJNS4_10UnderscoreESZ_SZ_EEEEENS4_28SM100_TMA_2SM_LOAD_MULTICASTENS4_14ComposedLayoutINS4_7SwizzleILi3ELi4ELi3EEENS4_18smem_ptr_flag_bitsILi16EEENSU_INS5_IJNSA_ILi8EEESI_EEENS5_IJSI_SD_EEEEEEEvNS4_8identityES12_S1C_vS1D_EENS_8epilogue10collective18CollectiveEpilogueINS1F_23Sm100TmaWarpSpecializedILi4ELi2ELi32ELb1ELb0EEEJNS5_IJSH_SH_SI_EEENS5_IJNSU_ISH_SD_EENSU_INSA_ILi32EEESD_EEEEESK_SL_SK_SL_NS1F_6fusion15FusionCallbacksIS1J_NS1P_17LinearCombinationISK_fSK_fLNS_15FloatRoundStyleE2EEES1K_S1O_JEEENS4_5SM1004TMEM4LOAD26SM100_TMEM_LOAD_32dp32b32xENS4_13SM90_TMA_LOADENS13_INS14_ILi2ELi4ELi3EEES17_NSU_INS5_IJS18_S1M_EEENS5_IJS1M_SD_EEEEEEENS4_39AutoVectorizingCopyWithAssumedAlignmentILi128EEENS4_14SM90_TMA_STOREES24_S26_S26_EEEvvEEEEvNT_6ParamsE)
        /*0008*/ 	.word	0x0000007a


	//----- nvinfo : EIATTR_FRAME_SIZE
	.align		4
.L_19:
        /*000c*/ 	.byte	0x04, 0x11
        /*000e*/ 	.short	(.L_21 - .L_20)
	.align		4
.L_20:
        /*0010*/ 	.word	index@($__internal_2_$__cuda_sm10x_tcgen05_guardrail_trap_unallocated_columns_being_dealloced)
        /*0014*/ 	.word	0x00000000


	//----- nvinfo : EIATTR_FRAME_SIZE
	.align		4
.L_21:
        /*0018*/ 	.byte	0x04, 0x11
        /*001a*/ 	.short	(.L_23 - .L_22)
	.align		4
.L_22:
        /*001c*/ 	.word	index@($__internal_1_$__cuda_sm10x_tcgen05_guardrail_trap_phase_invalid_during_alloc)
        /*0020*/ 	.word	0x00000000


	//----- nvinfo : EIATTR_FRAME_SIZE
	.align		4
.L_23:
        /*0024*/ 	.byte	0x04, 0x11
        /*0026*/ 	.short	(.L_25 - .L_24)
	.align		4
.L_24:
        /*0028*/ 	.word	index@($__internal_0_$__cuda_sm10x_tcgen05_guardrail_trap_col_being_dealloced_not_returned_by_alloc)
        /*002c*/ 	.word	0x00000000


	//----- nvinfo : EIATTR_FRAME_SIZE
	.align		4
.L_25:
        /*0030*/ 	.byte	0x04, 0x11
        /*0032*/ 	.short	(.L_27 - .L_26)
	.align		4
.L_26:
        /*0034*/ 	.word	index@(_ZN7cutlass13device_kernelINS_4gemm6kernel13GemmUniversalIN4cute5tupleIJiiiiEEENS1_10collective13CollectiveMmaINS1_35MainloopSm100TmaUmmaWarpSpecializedILi8ELi2ELi4ENS5_IJNS4_1CILi4EEENSA_ILi2EEENSA_ILi1EEEEEEEENS5_IJNSA_ILi256EEENSA_ILi128EEENSA_ILi64EEEEEENS_6half_tENS5_IJlSD_lEEESK_SL_NS4_8TiledMMAINS4_8MMA_AtomIJNS4_26SM100_MMA_F16BF16_2x1SM_SSISK_SK_fLi256ELi128ELNS4_4UMMA5MajorE0ELSQ_0ELNSP_7ScaleInE0ELSR_0EEEEEENS4_6LayoutINS5_IJSD_SD_SD_EEENS5_IJNSA_ILi0EEESW_SW_EEEEENS5_IJNS4_10UnderscoreESZ_SZ_EEEEENS4_28SM100_TMA_2SM_LOAD_MULTICASTENS4_14ComposedLayoutINS4_7SwizzleILi3ELi4ELi3EEENS4_18smem_ptr_flag_bitsILi16EEENSU_INS5_IJNSA_ILi8EEESI_EEENS5_IJSI_SD_EEEEEEEvNS4_8identityES12_S1C_vS1D_EENS_8epilogue10collective18CollectiveEpilogueINS1F_23Sm100TmaWarpSpecializedILi4ELi2ELi32ELb1ELb0EEEJNS5_IJSH_SH_SI_EEENS5_IJNSU_ISH_SD_EENSU_INSA_ILi32EEESD_EEEEESK_SL_SK_SL_NS1F_6fusion15FusionCallbacksIS1J_NS1P_17LinearCombinationISK_fSK_fLNS_15FloatRoundStyleE2EEES1K_S1O_JEEENS4_5SM1004TMEM4LOAD26SM100_TMEM_LOAD_32dp32b32xENS4_13SM90_TMA_LOADENS13_INS14_ILi2ELi4ELi3EEES17_NSU_INS5_IJS18_S1M_EEENS5_IJS1M_SD_EEEEEEENS4_39AutoVectorizingCopyWithAssumedAlignmentILi128EEENS4_14SM90_TMA_STOREES24_S26_S26_EEEvvEEEEvNT_6ParamsE)
        /*0038*/ 	.word	0x00000000


	//----- nvinfo : EIATTR_MIN_STACK_SIZE
	.align		4
.L_27:
        /*003c*/ 	.byte	0x04, 0x12
        /*003e*/ 	.short	(.L_29 - .L_28)
	.align		4
.L_28:
        /*0040*/ 	.word	index@(_ZN7cutlass13device_kernelINS_4gemm6kernel13GemmUniversalIN4cute5tupleIJiiiiEEENS1_10collective13CollectiveMmaINS1_35MainloopSm100TmaUmmaWarpSpecializedILi8ELi2ELi4ENS5_IJNS4_1CILi4EEENSA_ILi2EEENSA_ILi1EEEEEEEENS5_IJNSA_ILi256EEENSA_ILi128EEENSA_ILi64EEEEEENS_6half_tENS5_IJlSD_lEEESK_SL_NS4_8TiledMMAINS4_8MMA_AtomIJNS4_26SM100_MMA_F16BF16_2x1SM_SSISK_SK_fLi256ELi128ELNS4_4UMMA5MajorE0ELSQ_0ELNSP_7ScaleInE0ELSR_0EEEEEENS4_6LayoutINS5_IJSD_SD_SD_EEENS5_IJNSA_ILi0EEESW_SW_EEEEENS5_IJNS4_10UnderscoreESZ_SZ_EEEEENS4_28SM100_TMA_2SM_LOAD_MULTICASTENS4_14ComposedLayoutINS4_7SwizzleILi3ELi4ELi3EEENS4_18smem_ptr_flag_bitsILi16EEENSU_INS5_IJNSA_ILi8EEESI_EEENS5_IJSI_SD_EEEEEEEvNS4_8identityES12_S1C_vS1D_EENS_8epilogue10collective18CollectiveEpilogueINS1F_23Sm100TmaWarpSpecializedILi4ELi2ELi32ELb1ELb0EEEJNS5_IJSH_SH_SI_EEENS5_IJNSU_ISH_SD_EENSU_INSA_ILi32EEESD_EEEEESK_SL_SK_SL_NS1F_6fusion15FusionCallbacksIS1J_NS1P_17LinearCombinationISK_fSK_fLNS_15FloatRoundStyleE2EEES1K_S1O_JEEENS4_5SM1004TMEM4LOAD26SM100_TMEM_LOAD_32dp32b32xENS4_13SM90_TMA_LOADENS13_INS14_ILi2ELi4ELi3EEES17_NSU_INS5_IJS18_S1M_EEENS5_IJS1M_SD_EEEEEEENS4_39AutoVectorizingCopyWithAssumedAlignmentILi128EEENS4_14SM90_TMA_STOREES24_S26_S26_EEEvvEEEEvNT_6ParamsE)
        /*0044*/ 	.word	0x00000000
.L_29:


//--------------------- .nv.compat                --------------------------
	.section	.nv.compat,"",@"SHT_CUDA_COMPAT_INFO"
	.align	4
        /*0000*/ 	.byte	0x02, 0x09, 0x01, 0x00, 0x02, 0x02, 0x02, 0x00, 0x02, 0x05, 0x05, 0x00, 0x03, 0x07, 0x01, 0x01
        /*0010*/ 	.byte	0x02, 0x03, 0x01, 0x00, 0x02, 0x06, 0x01, 0x00, 0x04, 0x0b, 0x08, 0x00, 0x09, 0x00, 0x00, 0x00
        /*0020*/ 	.byte	0x00, 0x00, 0x00, 0x00


//--------------------- .nv.info._ZN7cutlass13device_kernelINS_4gemm6kernel13GemmUniversalIN4cute5tupleIJiiiiEEENS1_10collective13CollectiveMmaINS1_35MainloopSm100TmaUmmaWarpSpecializedILi8ELi2ELi4ENS5_IJNS4_1CILi4EEENSA_ILi2EEENSA_ILi1EEEEEEEENS5_IJNSA_ILi256EEENSA_ILi128EEENSA_ILi64EEEEEENS_6half_tENS5_IJlSD_lEEESK_SL_NS4_8TiledMMAINS4_8MMA_AtomIJNS4_26SM100_MMA_F16BF16_2x1SM_SSISK_SK_fLi256ELi128ELNS4_4UMMA5MajorE0ELSQ_0ELNSP_7ScaleInE0ELSR_0EEEEEENS4_6LayoutINS5_IJSD_SD_SD_EEENS5_IJNSA_ILi0EEESW_SW_EEEEENS5_IJNS4_10UnderscoreESZ_SZ_EEEEENS4_28SM100_TMA_2SM_LOAD_MULTICASTENS4_14ComposedLayoutINS4_7SwizzleILi3ELi4ELi3EEENS4_18smem_ptr_flag_bitsILi16EEENSU_INS5_IJNSA_ILi8EEESI_EEENS5_IJSI_SD_EEEEEEEvNS4_8identityES12_S1C_vS1D_EENS_8epilogue10collective18CollectiveEpilogueINS1F_23Sm100TmaWarpSpecializedILi4ELi2ELi32ELb1ELb0EEEJNS5_IJSH_SH_SI_EEENS5_IJNSU_ISH_SD_EENSU_INSA_ILi32EEESD_EEEEESK_SL_SK_SL_NS1F_6fusion15FusionCallbacksIS1J_NS1P_17LinearCombinationISK_fSK_fLNS_15FloatRoundStyleE2EEES1K_S1O_JEEENS4_5SM1004TMEM4LOAD26SM100_TMEM_LOAD_32dp32b32xENS4_13SM90_TMA_LOADENS13_INS14_ILi2ELi4ELi3EEES17_NSU_INS5_IJS18_S1M_EEENS5_IJS1M_SD_EEEEEEENS4_39AutoVectorizingCopyWithAssumedAlignmentILi128EEENS4_14SM90_TMA_STOREES24_S26_S26_EEEvvEEEEvNT_6ParamsE --------------------------
	.section	.nv.info._ZN7cutlass13device_kernelINS_4gemm6kernel13GemmUniversalIN4cute5tupleIJiiiiEEENS1_10collective13CollectiveMmaINS1_35MainloopSm100TmaUmmaWarpSpecializedILi8ELi2ELi4ENS5_IJNS4_1CILi4EEENSA_ILi2EEENSA_ILi1EEEEEEEENS5_IJNSA_ILi256EEENSA_ILi128EEENSA_ILi64EEEEEENS_6half_tENS5_IJlSD_lEEESK_SL_NS4_8TiledMMAINS4_8MMA_AtomIJNS4_26SM100_MMA_F16BF16_2x1SM_SSISK_SK_fLi256ELi128ELNS4_4UMMA5MajorE0ELSQ_0ELNSP_7ScaleInE0ELSR_0EEEEEENS4_6LayoutINS5_IJSD_SD_SD_EEENS5_IJNSA_ILi0EEESW_SW_EEEEENS5_IJNS4_10UnderscoreESZ_SZ_EEEEENS4_28SM100_TMA_2SM_LOAD_MULTICASTENS4_14ComposedLayoutINS4_7SwizzleILi3ELi4ELi3EEENS4_18smem_ptr_flag_bitsILi16EEENSU_INS5_IJNSA_ILi8EEESI_EEENS5_IJSI_SD_EEEEEEEvNS4_8identityES12_S1C_vS1D_EENS_8epilogue10collective18CollectiveEpilogueINS1F_23Sm100TmaWarpSpecializedILi4ELi2ELi32ELb1ELb0EEEJNS5_IJSH_SH_SI_EEENS5_IJNSU_ISH_SD_EENSU_INSA_ILi32EEESD_EEEEESK_SL_SK_SL_NS1F_6fusion15FusionCallbacksIS1J_NS1P_17LinearCombinationISK_fSK_fLNS_15FloatRoundStyleE2EEES1K_S1O_JEEENS4_5SM1004TMEM4LOAD26SM100_TMEM_LOAD_32dp32b32xENS4_13SM90_TMA_LOADENS13_INS14_ILi2ELi4ELi3EEES17_NSU_INS5_IJS18_S1M_EEENS5_IJS1M_SD_EEEEEEENS4_39AutoVectorizingCopyWithAssumedAlignmentILi128EEENS4_14SM90_TMA_STOREES24_S26_S26_EEEvvEEEEvNT_6ParamsE,"",@"SHT_CUDA_INFO"
	.sectionflags	@""
	.align	4


	//----- nvinfo : EIATTR_CUDA_API_VERSION
	.align		4
        /*0000*/ 	.byte	0x04, 0x37
        /*0002*/ 	.short	(.L_31 - .L_30)
.L_30:
        /*0004*/ 	.word	0x00000082


	//----- nvinfo : EIATTR_KPARAM_INFO
	.align		4
.L_31:
        /*0008*/ 	.byte	0x04, 0x17
        /*000a*/ 	.short	(.L_33 - .L_32)
.L_32:
        /*000c*/ 	.word	0x00000000
        /*0010*/ 	.short	0x0000
        /*0012*/ 	.short	0x0000
        /*0014*/ 	.byte	0x00, 0xf0, 0x01, 0x20


	//----- nvinfo : EIATTR_AT_ENTRY_FRAGMENTS
	.align		4
.L_33:
        /*0018*/ 	.byte	0x04, 0x4f
        /*001a*/ 	.short	(.L_35 - .L_34)


	//   ....[0]....
.L_34:
        /*001c*/ 	.word	0x00000007


	//----- nvinfo : EIATTR_RESERVED_SMEM_USED
	.align		4
.L_35:
        /*0020*/ 	.byte	0x01, 0x41
	.zero		2


	//----- nvinfo : EIATTR_SPARSE_MMA_MASK
	.align		4
        /*0024*/ 	.byte	0x03, 0x50
        /*0026*/ 	.short	0x0000


	//----- nvinfo : EIATTR_TCGEN05_2CTA_USED
	.align		4
        /*0028*/ 	.byte	0x01, 0x52
	.zero		2


	//----- nvinfo : EIATTR_MAXREG_COUNT
	.align		4
        /*002c*/ 	.byte	0x03, 0x1b
        /*002e*/ 	.short	0x00ff


	//----- nvinfo : EIATTR_NUM_BARRIERS
	.align		4
        /*0030*/ 	.byte	0x02, 0x4c
        /*0032*/ 	.byte	0x07
	.zero		1


	//----- nvinfo : EIATTR_EXTERNS
	.align		4
        /*0034*/ 	.byte	0x04, 0x0f
        /*0036*/ 	.short	(.L_37 - .L_36)


	//   ....[0]....
	.align		4
.L_36:
        /*0038*/ 	.word	index@(__assertfail)


	//----- nvinfo : EIATTR_MERCURY_ISA_VERSION
	.align		4
.L_37:
        /*003c*/ 	.byte	0x03, 0x5f
        /*003e*/ 	.short	0x0101


	//----- nvinfo : EIATTR_INT_WARP_WIDE_INSTR_OFFSETS
	.align		4
        /*0040*/ 	.byte	0x04, 0x31
        /*0042*/ 	.short	(.L_39 - .L_38)


	//   ....[0]....
.L_38:
        /*0044*/ 	.word	0x00000de0


	//   ....[1]....
        /*0048*/ 	.word	0x00000e80


	//   ....[2]....
        /*004c*/ 	.word	0x00004730


	//   ....[3]....
        /*0050*/ 	.word	0x00004750


	//   ....[4]....
        /*0054*/ 	.word	0x00004780


	//   ....[5]....
        /*0058*/ 	.word	0x000052f0


	//   ....[6]....
        /*005c*/ 	.word	0x00005360


	//   ....[7]....
        /*0060*/ 	.word	0x00005430


	//   ....[8]....
        /*0064*/ 	.word	0x000054b0


	//   ....[9]....
        /*0068*/ 	.word	0x000055a0


	//   ....[10]....
        /*006c*/ 	.word	0x00005620


	//   ....[11]....
        /*0070*/ 	.word	0x00005700


	//   ....[12]....
        /*0074*/ 	.word	0x000057b0


	//----- nvinfo : EIATTR_COOP_GROUP_MASK_REGIDS
	.align		4
.L_39:
        /*0078*/ 	.byte	0x04, 0x29
        /*007a*/ 	.short	(.L_41 - .L_40)


	//   ....[0]....
.L_40:
        /*007c*/ 	.word	0xffffffff


	//   ....[1]....
        /*0080*/ 	.word	0xffffffff


	//   ....[2]....
        /*0084*/ 	.word	0xffffffff


	//   ....[3]....
        /*0088*/ 	.word	0xffffffff


	//   ....[4]....
        /*008c*/ 	.word	0xffffffff


	//   ....[5]....
        /*0090*/ 	.word	0xffffffff


	//   ....[6]....
        /*0094*/ 	.word	0xffffffff


	//   ....[7]....
        /*0098*/ 	.word	0xffffffff


	//   ....[8]....
        /*009c*/ 	.word	0xffffffff


	//   ....[9]....
        /*00a0*/ 	.word	0xffffffff


	//   ....[10]....
        /*00a4*/ 	.word	0xffffffff


	//   ....[11]....
        /*00a8*/ 	.word	0xffffffff


	//   ....[12]....
        /*00ac*/ 	.word	0xffffffff


	//   ....[13]....
        /*00b0*/ 	.word	0xffffffff


	//----- nvinfo : EIATTR_COOP_GROUP_INSTR_OFFSETS
	.align		4
.L_41:
        /*00b4*/ 	.byte	0x04, 0x28
        /*00b6*/ 	.short	(.L_43 - .L_42)


	//   ....[0]....
.L_42:
        /*00b8*/ 	.word	0x000000b0


	//   ....[1]....
        /*00bc*/ 	.word	0x00000510


	//   ....[2]....
        /*00c0*/ 	.word	0x00000750


	//   ....[3]....
        /*00c4*/ 	.word	0x000008e0


	//   ....[4]....
        /*00c8*/ 	.word	0x000009d0


	//   ....[5]....
        /*00cc*/ 	.word	0x00000b30


	//   ....[6]....
        /*00d0*/ 	.word	0x00000cc0


	//   ....[7]....
        /*00d4*/ 	.word	0x00000f00


	//   ....[8]....
        /*00d8*/ 	.word	0x00002420


	//   ....[9]....
        /*00dc*/ 	.word	0x00003510


	//   ....[10]....
        /*00e0*/ 	.word	0x000039e0


	//   ....[11]....
        /*00e4*/ 	.word	0x00003a10


	//   ....[12]....
        /*00e8*/ 	.word	0x00004630


	//   ....[13]....
        /*00ec*/ 	.word	0x00004840


	//----- nvinfo : EIATTR_VRC_CTA_INIT_COUNT
	.align		4
.L_43:
        /*00f0*/ 	.byte	0x02, 0x4a
        /*00f2*/ 	.byte	0x80
	.zero		1


	//----- nvinfo : EIATTR_SYSCALL_OFFSETS
	.align		4
        /*00f4*/ 	.byte	0x04, 0x46
        /*00f6*/ 	.short	(.L_45 - .L_44)


	//   ....[0]....
.L_44:
        /*00f8*/ 	.word	0x00006400


	//   ....[1]....
        /*00fc*/ 	.word	0x000064f0


	//   ....[2]....
        /*0100*/ 	.word	0x00006c50


	//   ....[3]....
        /*0104*/ 	.word	0x000078d0


	//   ....[4]....
        /*0108*/ 	.word	0x00008530


	//   ....[5]....
        /*010c*/ 	.word	0x00009180


	//----- nvinfo : EIATTR_MBARRIER_INSTR_OFFSETS
	.align		4
.L_45:
        /*0110*/ 	.byte	0x04, 0x39
        /*0112*/ 	.short	(.L_47 - .L_46)


	//   ....[0]....
.L_46:
        /*0114*/ 	.word	0x00000640
        /*0118*/ 	.word	0x000000ff
        /*011c*/ 	.word	0x00000000
        /*0120*/ 	.short	0x0100
        /*0122*/ 	.byte	0x04
	.zero		1


	//   ....[1]....
        /*0124*/ 	.word	0x00000650
        /*0128*/ 	.word	0x000000ff
        /*012c*/ 	.word	0x00000040
        /*0130*/ 	.short	0x0100
        /*0132*/ 	.byte	0x04
	.zero		1


	//   ....[2]....
        /*0134*/ 	.word	0x00000660
        /*0138*/ 	.word	0x000000ff
        /*013c*/ 	.word	0x00000008
        /*0140*/ 	.short	0x0100
        /*0142*/ 	.byte	0x04
	.zero		1


	//   ....[3]....
        /*0144*/ 	.word	0x00000670
        /*0148*/ 	.word	0x000000ff
        /*014c*/ 	.word	0x00000048
        /*0150*/ 	.short	0x0100
        /*0152*/ 	.byte	0x04
	.zero		1


	//   ....[4]....
        /*0154*/ 	.word	0x00000680
        /*0158*/ 	.word	0x000000ff
        /*015c*/ 	.word	0x00000010
        /*0160*/ 	.short	0x0100
        /*0162*/ 	.byte	0x04
	.zero		1


	//   ....[5]....
        /*0164*/ 	.word	0x00000690
        /*0168*/ 	.word	0x000000ff
        /*016c*/ 	.word	0x00000050
        /*0170*/ 	.short	0x0100
        /*0172*/ 	.byte	0x04
	.zero		1


	//   ....[6]....
        /*0174*/ 	.word	0x000006a0
        /*0178*/ 	.word	0x000000ff
        /*017c*/ 	.word	0x00000018
        /*0180*/ 	.short	0x0100
        /*0182*/ 	.byte	0x04
	.zero		1


	//   ....[7]....
        /*0184*/ 	.word	0x000006b0
        /*0188*/ 	.word	0x000000ff
        /*018c*/ 	.word	0x00000058
        /*0190*/ 	.short	0x0100
        /*0192*/ 	.byte	0x04
	.zero		1


	//   ....[8]....
        /*0194*/ 	.word	0x000006c0
        /*0198*/ 	.word	0x000000ff
        /*019c*/ 	.word	0x00000020
        /*01a0*/ 	.short	0x0100
        /*01a2*/ 	.byte	0x04
	.zero		1


	//   ....[9]....
        /*01a4*/ 	.word	0x000006d0
        /*01a8*/ 	.word	0x000000ff
        /*01ac*/ 	.word	0x00000060
        /*01b0*/ 	.short	0x0100
        /*01b2*/ 	.byte	0x04
	.zero		1


	//   ....[10]....
        /*01b4*/ 	.word	0x000006e0
        /*01b8*/ 	.word	0x000000ff
        /*01bc*/ 	.word	0x00000028
        /*01c0*/ 	.short	0x0100
        /*01c2*/ 	.byte	0x04
	.zero		1


	//   ....[11]....
        /*01c4*/ 	.word	0x000006f0
        /*01c8*/ 	.word	0x000000ff
        /*01cc*/ 	.word	0x00000068
        /*01d0*/ 	.short	0x0100
        /*01d2*/ 	.byte	0x04
	.zero		1


	//   ....[12]....
        /*01d4*/ 	.word	0x00000700
        /*01d8*/ 	.word	0x000000ff
        /*01dc*/ 	.word	0x00000030
        /*01e0*/ 	.short	0x0100
        /*01e2*/ 	.byte	0x04
	.zero		1


	//   ....[13]....
        /*01e4*/ 	.word	0x00000710
        /*01e8*/ 	.word	0x000000ff
        /*01ec*/ 	.word	0x00000070
        /*01f0*/ 	.short	0x0100
        /*01f2*/ 	.byte	0x04
	.zero		1


	//   ....[14]....
        /*01f4*/ 	.word	0x00000720
        /*01f8*/ 	.word	0x000000ff
        /*01fc*/ 	.word	0x00000038
        /*0200*/ 	.short	0x0100
        /*0202*/ 	.byte	0x04
	.zero		1


	//   ....[15]....
        /*0204*/ 	.word	0x00000730
        /*0208*/ 	.word	0x000000ff
        /*020c*/ 	.word	0x00000078
        /*0210*/ 	.short	0x0100
        /*0212*/ 	.byte	0x04
	.zero		1


	//   ....[16]....
        /*0214*/ 	.word	0x00000850
        /*0218*/ 	.word	0x000000ff
        /*021c*/ 	.word	0x00000080
        /*0220*/ 	.short	0x0100
        /*0222*/ 	.byte	0x04
	.zero		1


	//   ....[17]....
        /*0224*/ 	.word	0x00000860
        /*0228*/ 	.word	0x000000ff
        /*022c*/ 	.word	0x000000a0
        /*0230*/ 	.short	0x0100
        /*0232*/ 	.byte	0x04
	.zero		1


	//   ....[18]....
        /*0234*/ 	.word	0x00000870
        /*0238*/ 	.word	0x000000ff
        /*023c*/ 	.word	0x00000088
        /*0240*/ 	.short	0x0100
        /*0242*/ 	.byte	0x04
	.zero		1


	//   ....[19]....
        /*0244*/ 	.word	0x00000880
        /*0248*/ 	.word	0x000000ff
        /*024c*/ 	.word	0x000000a8
        /*0250*/ 	.short	0x0100
        /*0252*/ 	.byte	0x04
	.zero		1


	//   ....[20]....
        /*0254*/ 	.word	0x00000890
        /*0258*/ 	.word	0x000000ff
        /*025c*/ 	.word	0x00000090
        /*0260*/ 	.short	0x0100
        /*0262*/ 	.byte	0x04
	.zero		1


	//   ....[21]....
        /*0264*/ 	.word	0x000008a0
        /*0268*/ 	.word	0x000000ff
        /*026c*/ 	.word	0x000000b0
        /*0270*/ 	.short	0x0100
        /*0272*/ 	.byte	0x04
	.zero		1


	//   ....[22]....
        /*0274*/ 	.word	0x000008b0
        /*0278*/ 	.word	0x000000ff
        /*027c*/ 	.word	0x00000098
        /*0280*/ 	.short	0x0100
        /*0282*/ 	.byte	0x04
	.zero		1


	//   ....[23]....
        /*0284*/ 	.word	0x000008c0
        /*0288*/ 	.word	0x000000ff
        /*028c*/ 	.word	0x000000b8
        /*0290*/ 	.short	0x0100
        /*0292*/ 	.byte	0x04
	.zero		1


	//   ....[24]....
        /*0294*/ 	.word	0x000009a0
        /*0298*/ 	.word	0x000000ff
        /*029c*/ 	.word	0x000000c0
        /*02a0*/ 	.short	0x0100
        /*02a2*/ 	.byte	0x06
	.zero		1


	//   ....[25]....
        /*02a4*/ 	.word	0x000009b0
        /*02a8*/ 	.word	0x000000ff
        /*02ac*/ 	.word	0x000000c8
        /*02b0*/ 	.short	0x0100
        /*02b2*/ 	.byte	0x06
	.zero		1


	//   ....[26]....
        /*02b4*/ 	.word	0x00000ae0
        /*02b8*/ 	.word	0x000000ff
        /*02bc*/ 	.word	0x000000d0
        /*02c0*/ 	.short	0x0100
        /*02c2*/ 	.byte	0x06
	.zero		1


	//   ....[27]....
        /*02c4*/ 	.word	0x00000af0
        /*02c8*/ 	.word	0x000000ff
        /*02cc*/ 	.word	0x000000e0
        /*02d0*/ 	.short	0x0100
        /*02d2*/ 	.byte	0x06
	.zero		1


	//   ....[28]....
        /*02d4*/ 	.word	0x00000b00
        /*02d8*/ 	.word	0x000000ff
        /*02dc*/ 	.word	0x000000d8
        /*02e0*/ 	.short	0x0100
        /*02e2*/ 	.byte	0x06
	.zero		1


	//   ....[29]....
        /*02e4*/ 	.word	0x00000b10
        /*02e8*/ 	.word	0x000000ff
        /*02ec*/ 	.word	0x000000e8
        /*02f0*/ 	.short	0x0100
        /*02f2*/ 	.byte	0x06
	.zero		1


	//   ....[30]....
        /*02f4*/ 	.word	0x00000c30
        /*02f8*/ 	.word	0x000000ff
        /*02fc*/ 	.word	0x000000f0
        /*0300*/ 	.short	0x0100
        /*0302*/ 	.byte	0x04
	.zero		1


	//   ....[31]....
        /*0304*/ 	.word	0x00000c40
        /*0308*/ 	.word	0x000000ff
        /*030c*/ 	.word	0x00000110
        /*0310*/ 	.short	0x0100
        /*0312*/ 	.byte	0x04
	.zero		1


	//   ....[32]....
        /*0314*/ 	.word	0x00000c50
        /*0318*/ 	.word	0x000000ff
        /*031c*/ 	.word	0x000000f8
        /*0320*/ 	.short	0x0100
        /*0322*/ 	.byte	0x04
	.zero		1


	//   ....[33]....
        /*0324*/ 	.word	0x00000c60
        /*0328*/ 	.word	0x000000ff
        /*032c*/ 	.word	0x00000118
        /*0330*/ 	.short	0x0100
        /*0332*/ 	.byte	0x04
	.zero		1


	//   ....[34]....
        /*0334*/ 	.word	0x00000c70
        /*0338*/ 	.word	0x000000ff
        /*033c*/ 	.word	0x00000100
        /*0340*/ 	.short	0x0100
        /*0342*/ 	.byte	0x04
	.zero		1


	//   ....[35]....
        /*0344*/ 	.word	0x00000c80
        /*0348*/ 	.word	0x000000ff
        /*034c*/ 	.word	0x00000120
        /*0350*/ 	.short	0x0100
        /*0352*/ 	.byte	0x04
	.zero		1


	//   ....[36]....
        /*0354*/ 	.word	0x00000c90
        /*0358*/ 	.word	0x000000ff
        /*035c*/ 	.word	0x00000108
        /*0360*/ 	.short	0x0100
        /*0362*/ 	.byte	0x04
	.zero		1


	//   ....[37]....
        /*0364*/ 	.word	0x00000ca0
        /*0368*/ 	.word	0x000000ff
        /*036c*/ 	.word	0x00000128
        /*0370*/ 	.short	0x0100
        /*0372*/ 	.byte	0x04
	.zero		1


	//   ....[38]....
        /*0374*/ 	.word	0x00000d90
        /*0378*/ 	.word	0x000000ff
        /*037c*/ 	.word	0x00000130
        /*0380*/ 	.short	0x0100
        /*0382*/ 	.byte	0x04
	.zero		1


	//   ....[39]....
        /*0384*/ 	.word	0x00000da0
        /*0388*/ 	.word	0x000000ff
        /*038c*/ 	.word	0x00000140
        /*0390*/ 	.short	0x0100
        /*0392*/ 	.byte	0x04
	.zero		1


	//   ....[40]....
        /*0394*/ 	.word	0x00000db0
        /*0398*/ 	.word	0x000000ff
        /*039c*/ 	.word	0x00000138
        /*03a0*/ 	.short	0x0100
        /*03a2*/ 	.byte	0x04
	.zero		1


	//   ....[41]....
        /*03a4*/ 	.word	0x00000dc0
        /*03a8*/ 	.word	0x000000ff
        /*03ac*/ 	.word	0x00000148
        /*03b0*/ 	.short	0x0100
        /*03b2*/ 	.byte	0x04
	.zero		1


	//   ....[42]....
        /*03b4*/ 	.word	0x00000ec0
        /*03b8*/ 	.word	0x000000ff
        /*03bc*/ 	.word	0x00000150
        /*03c0*/ 	.short	0x0100
        /*03c2*/ 	.byte	0x06
	.zero		1


	//   ....[43]....
        /*03c4*/ 	.word	0x00001c40
        /*03c8*/ 	.word	0x00000000
        /*03cc*/ 	.word	0x00000140
        /*03d0*/ 	.short	0x010a
        /*03d2*/ 	.byte	0xff
	.zero		1


	//   ....[44]....
        /*03d4*/ 	.word	0x00001c60
        /*03d8*/ 	.word	0x00000000
        /*03dc*/ 	.word	0x00000130
        /*03e0*/ 	.short	0x0101
        /*03e2*/ 	.byte	0xff
	.zero		1


	//   ....[45]....
        /*03e4*/ 	.word	0x00001d10
        /*03e8*/ 	.word	0x000000ff
        /*03ec*/ 	.word	0x00000040
        /*03f0*/ 	.short	0x010a
        /*03f2*/ 	.byte	0x04
	.zero		1


	//   ....[46]....
        /*03f4*/ 	.word	0x00001de0
        /*03f8*/ 	.word	0x000000ff
        /*03fc*/ 	.word	0x00000040
        /*0400*/ 	.short	0x010a
        /*0402*/ 	.byte	0x21
	.zero		1


	//   ....[47]....
        /*0404*/ 	.word	0x00001f90
        /*0408*/ 	.word	0x000000ff
        /*040c*/ 	.word	0x00000040
        /*0410*/ 	.short	0x010a
        /*0412*/ 	.byte	0x05
	.zero		1


	//   ....[48]....
        /*0414*/ 	.word	0x000020d0
        /*0418*/ 	.word	0x000000ff
        /*041c*/ 	.word	0x000000c8
        /*0420*/ 	.short	0x0101
        /*0422*/ 	.byte	0x15
	.zero		1


	//   ....[49]....
        /*0424*/ 	.word	0x000020f0
        /*0428*/ 	.word	0x000000ff
        /*042c*/ 	.word	0x00000040
        /*0430*/ 	.short	0x010a
        /*0432*/ 	.byte	0x04
	.zero		1


	//   ....[50]....
        /*0434*/ 	.word	0x00002170
        /*0438*/ 	.word	0x000000ff
        /*043c*/ 	.word	0x00000040
        /*0440*/ 	.short	0x010a
        /*0442*/ 	.byte	0x11
	.zero		1


	//   ....[51]....
        /*0444*/ 	.word	0x00002300
        /*0448*/ 	.word	0x000000ff
        /*044c*/ 	.word	0x00000040
        /*0450*/ 	.short	0x010a
        /*0452*/ 	.byte	0x05
	.zero		1


	//   ....[52]....
        /*0454*/ 	.word	0x00002450
        /*0458*/ 	.word	0x00000003
        /*045c*/ 	.word	0x000000d0
        /*0460*/ 	.short	0x010a
        /*0462*/ 	.byte	0xff
	.zero		1


	//   ....[53]....
        /*0464*/ 	.word	0x000025a0
        /*0468*/ 	.word	0x00000000
        /*046c*/ 	.word	0x00000000
        /*0470*/ 	.short	0x0101
        /*0472*/ 	.byte	0xff
	.zero		1


	//   ....[54]....
        /*0474*/ 	.word	0x00002b50
        /*0478*/ 	.word	0x000000ff
        /*047c*/ 	.word	0x00000000
        /*0480*/ 	.short	0x010a
        /*0482*/ 	.byte	0x04
	.zero		1


	//   ....[55]....
        /*0484*/ 	.word	0x00002be0
        /*0488*/ 	.word	0x000000ff
        /*048c*/ 	.word	0x00000000
        /*0490*/ 	.short	0x010a
        /*0492*/ 	.byte	0x05
	.zero		1


	//   ....[56]....
        /*0494*/ 	.word	0x00002c70
        /*0498*/ 	.word	0x000000ff
        /*049c*/ 	.word	0x00000000
        /*04a0*/ 	.short	0x010a
        /*04a2*/ 	.byte	0x05
	.zero		1


	//   ....[57]....
        /*04a4*/ 	.word	0x00002d00
        /*04a8*/ 	.word	0x000000ff
        /*04ac*/ 	.word	0x00000000
        /*04b0*/ 	.short	0x010a
        /*04b2*/ 	.byte	0x05
	.zero		1


	//   ....[58]....
        /*04b4*/ 	.word	0x00002d90
        /*04b8*/ 	.word	0x000000ff
        /*04bc*/ 	.word	0x00000000
        /*04c0*/ 	.short	0x010a
        /*04c2*/ 	.byte	0x05
	.zero		1


	//   ....[59]....
        /*04c4*/ 	.word	0x00002e20
        /*04c8*/ 	.word	0x000000ff
        /*04cc*/ 	.word	0x00000000
        /*04d0*/ 	.short	0x010a
        /*04d2*/ 	.byte	0x05
	.zero		1


	//   ....[60]....
        /*04d4*/ 	.word	0x00002eb0
        /*04d8*/ 	.word	0x000000ff
        /*04dc*/ 	.word	0x00000000
        /*04e0*/ 	.short	0x010a
        /*04e2*/ 	.byte	0x05
	.zero		1


	//   ....[61]....
        /*04e4*/ 	.word	0x00002f50
        /*04e8*/ 	.word	0x00000000
        /*04ec*/ 	.word	0x00000000
        /*04f0*/ 	.short	0x010a
        /*04f2*/ 	.byte	0xff
	.zero		1


	//   ....[62]....
        /*04f4*/ 	.word	0x00003070
        /*04f8*/ 	.word	0x00000002
        /*04fc*/ 	.word	0x00000130
        /*0500*/ 	.short	0x010a
        /*0502*/ 	.byte	0xff
	.zero		1


	//   ....[63]....
        /*0504*/ 	.word	0x000030d0
        /*0508*/ 	.word	0x00000004
        /*050c*/ 	.word	0x00000000
        /*0510*/ 	.short	0x0101
        /*0512*/ 	.byte	0xff
	.zero		1


	//   ....[64]....
        /*0514*/ 	.word	0x000030f0
        /*0518*/ 	.word	0x000000ff
        /*051c*/ 	.word	0x000000e0
        /*0520*/ 	.short	0x010a
        /*0522*/ 	.byte	0x04
	.zero		1


	//   ....[65]....
        /*0524*/ 	.word	0x00003210
        /*0528*/ 	.word	0x00000002
        /*052c*/ 	.word	0x000000d0
        /*0530*/ 	.short	0x010a
        /*0532*/ 	.byte	0xff
	.zero		1


	//   ....[66]....
        /*0534*/ 	.word	0x00003320
        /*0538*/ 	.word	0x00000002
        /*053c*/ 	.word	0x00000000
        /*0540*/ 	.short	0x0101
        /*0542*/ 	.byte	0xff
	.zero		1


	//   ....[67]....
        /*0544*/ 	.word	0x000033b0
        /*0548*/ 	.word	0x000000ff
        /*054c*/ 	.word	0x000000e0
        /*0550*/ 	.short	0x0106
        /*0552*/ 	.byte	0x04
	.zero		1


	//   ....[68]....
        /*0554*/ 	.word	0x000033d0
        /*0558*/ 	.word	0x000000ff
        /*055c*/ 	.word	0x000000e0
        /*0560*/ 	.short	0x010a
        /*0562*/ 	.byte	0x04
	.zero		1


	//   ....[69]....
        /*0564*/ 	.word	0x00003460
        /*0568*/ 	.word	0x000000ff
        /*056c*/ 	.word	0x000000e0
        /*0570*/ 	.short	0x0106
        /*0572*/ 	.byte	0x07
	.zero		1


	//   ....[70]....
        /*0574*/ 	.word	0x000034a0
        /*0578*/ 	.word	0x00000000
        /*057c*/ 	.word	0x000000e0
        /*0580*/ 	.short	0x010a
        /*0582*/ 	.byte	0xff
	.zero		1


	//   ....[71]....
        /*0584*/ 	.word	0x000036e0
        /*0588*/ 	.word	0x000000ff
        /*058c*/ 	.word	0x00000008
        /*0590*/ 	.short	0x010a
        /*0592*/ 	.byte	0x05
	.zero		1


	//   ....[72]....
        /*0594*/ 	.word	0x00003700
        /*0598*/ 	.word	0x000000ff
        /*059c*/ 	.word	0x00000008
        /*05a0*/ 	.short	0x010a
        /*05a2*/ 	.byte	0x05
	.zero		1


	//   ....[73]....
        /*05a4*/ 	.word	0x00003890
        /*05a8*/ 	.word	0x000000ff
        /*05ac*/ 	.word	0x00000008
        /*05b0*/ 	.short	0x010a
        /*05b2*/ 	.byte	0x05
	.zero		1


	//   ....[74]....
        /*05b4*/ 	.word	0x000038b0
        /*05b8*/ 	.word	0x000000ff
        /*05bc*/ 	.word	0x00000008
        /*05c0*/ 	.short	0x010a
        /*05c2*/ 	.byte	0x05
	.zero		1


	//   ....[75]....
        /*05c4*/ 	.word	0x00003970
        /*05c8*/ 	.word	0x000000ff
        /*05cc*/ 	.word	0x00000000
        /*05d0*/ 	.short	0x0101
        /*05d2*/ 	.byte	0x04
	.zero		1


	//   ....[76]....
        /*05d4*/ 	.word	0x00003cb0
        /*05d8*/ 	.word	0x00000000
        /*05dc*/ 	.word	0x000000d0
        /*05e0*/ 	.short	0x010a
        /*05e2*/ 	.byte	0xff
	.zero		1


	//   ....[77]....
        /*05e4*/ 	.word	0x00003d70
        /*05e8*/ 	.word	0x00000000
        /*05ec*/ 	.word	0x00000000
        /*05f0*/ 	.short	0x0101
        /*05f2*/ 	.byte	0xff
	.zero		1


	//   ....[78]....
        /*05f4*/ 	.word	0x00003e30
        /*05f8*/ 	.word	0x000000ff
        /*05fc*/ 	.word	0x00000000
        /*0600*/ 	.short	0x010a
        /*0602*/ 	.byte	0x04
	.zero		1


	//   ....[79]....
        /*0604*/ 	.word	0x00003e40
        /*0608*/ 	.word	0x000000ff
        /*060c*/ 	.word	0x00000110
        /*0610*/ 	.short	0x010a
        /*0612*/ 	.byte	0x1f
	.zero		1


	//   ....[80]....
        /*0614*/ 	.word	0x00003ef0
        /*0618*/ 	.word	0x000000ff
        /*061c*/ 	.word	0x00000000
        /*0620*/ 	.short	0x010a
        /*0622*/ 	.byte	0x05
	.zero		1


	//   ....[81]....
        /*0624*/ 	.word	0x00004020
        /*0628*/ 	.word	0x000000ff
        /*062c*/ 	.word	0x00000000
        /*0630*/ 	.short	0x010a
        /*0632*/ 	.byte	0x04
	.zero		1


	//   ....[82]....
        /*0634*/ 	.word	0x00004320
        /*0638*/ 	.word	0x000000ff
        /*063c*/ 	.word	0x00000000
        /*0640*/ 	.short	0x010a
        /*0642*/ 	.byte	0x04
	.zero		1


	//   ....[83]....
        /*0644*/ 	.word	0x000043b0
        /*0648*/ 	.word	0x000000ff
        /*064c*/ 	.word	0x00000000
        /*0650*/ 	.short	0x010a
        /*0652*/ 	.byte	0x05
	.zero		1


	//   ....[84]....
        /*0654*/ 	.word	0x00004440
        /*0658*/ 	.word	0x000000ff
        /*065c*/ 	.word	0x00000000
        /*0660*/ 	.short	0x010a
        /*0662*/ 	.byte	0x05
	.zero		1


	//   ....[85]....
        /*0664*/ 	.word	0x000044e0
        /*0668*/ 	.word	0x00000000
        /*066c*/ 	.word	0x00000000
        /*0670*/ 	.short	0x010a
        /*0672*/ 	.byte	0xff
	.zero		1


	//   ....[86]....
        /*0674*/ 	.word	0x00004520
        /*0678*/ 	.word	0x00000000
        /*067c*/ 	.word	0x00000000
        /*0680*/ 	.short	0x010a
        /*0682*/ 	.byte	0xff
	.zero		1


	//   ....[87]....
        /*0684*/ 	.word	0x00004590
        /*0688*/ 	.word	0x000000ff
        /*068c*/ 	.word	0x00000000
        /*0690*/ 	.short	0x0101
        /*0692*/ 	.byte	0x04
	.zero		1


	//   ....[88]....
        /*0694*/ 	.word	0x000045d0
        /*0698*/ 	.word	0x000000ff
        /*069c*/ 	.word	0x00000150
        /*06a0*/ 	.short	0x010a
        /*06a2*/ 	.byte	0x1a
	.zero		1


	//   ....[89]....
        /*06a4*/ 	.word	0x00004620
        /*06a8*/ 	.word	0x000000ff
        /*06ac*/ 	.word	0x00000000
        /*06b0*/ 	.short	0x0101
        /*06b2*/ 	.byte	0x04
	.zero		1


	//   ....[90]....
        /*06b4*/ 	.word	0x00004af0
        /*06b8*/ 	.word	0x0000000c
        /*06bc*/ 	.word	0x000000d0
        /*06c0*/ 	.short	0x010a
        /*06c2*/ 	.byte	0xff
	.zero		1


	//   ....[91]....
        /*06c4*/ 	.word	0x00004c60
        /*06c8*/ 	.word	0x00000000
        /*06cc*/ 	.word	0x00000000
        /*06d0*/ 	.short	0x0101
        /*06d2*/ 	.byte	0xff
	.zero		1


	//   ....[92]....
        /*06d4*/ 	.word	0x000050f0
        /*06d8*/ 	.word	0x000000ff
        /*06dc*/ 	.word	0x000000c8
        /*06e0*/ 	.short	0x010a
        /*06e2*/ 	.byte	0x15
	.zero		1


	//   ....[93]....
        /*06e4*/ 	.word	0x00005270
        /*06e8*/ 	.word	0x000000ff
        /*06ec*/ 	.word	0x000000a0
        /*06f0*/ 	.short	0x010a
        /*06f2*/ 	.byte	0x15
	.zero		1


	//   ....[94]....
        /*06f4*/ 	.word	0x000053e0
        /*06f8*/ 	.word	0x000000ff
        /*06fc*/ 	.word	0x00000080
        /*0700*/ 	.short	0x010b
        /*0702*/ 	.byte	0x15
	.zero		1


	//   ....[95]....
        /*0704*/ 	.word	0x000053f0
        /*0708*/ 	.word	0x000000ff
        /*070c*/ 	.word	0x00000000
        /*0710*/ 	.short	0x0101
        /*0712*/ 	.byte	0x28
	.zero		1


	//   ....[96]....
        /*0714*/ 	.word	0x00005400
        /*0718*/ 	.word	0x000000ff
        /*071c*/ 	.word	0x000000a8
        /*0720*/ 	.short	0x010a
        /*0722*/ 	.byte	0x15
	.zero		1


	//   ....[97]....
        /*0724*/ 	.word	0x00005550
        /*0728*/ 	.word	0x000000ff
        /*072c*/ 	.word	0x00000088
        /*0730*/ 	.short	0x010b
        /*0732*/ 	.byte	0x15
	.zero		1


	//   ....[98]....
        /*0734*/ 	.word	0x00005560
        /*0738*/ 	.word	0x000000ff
        /*073c*/ 	.word	0x00000000
        /*0740*/ 	.short	0x0101
        /*0742*/ 	.byte	0x27
	.zero		1


	//   ....[99]....
        /*0744*/ 	.word	0x00005570
        /*0748*/ 	.word	0x000000ff
        /*074c*/ 	.word	0x000000b0
        /*0750*/ 	.short	0x010a
        /*0752*/ 	.byte	0x15
	.zero		1


	//   ....[100]....
        /*0754*/ 	.word	0x000056b0
        /*0758*/ 	.word	0x000000ff
        /*075c*/ 	.word	0x00000090
        /*0760*/ 	.short	0x010b
        /*0762*/ 	.byte	0x15
	.zero		1


	//   ....[101]....
        /*0764*/ 	.word	0x000056c0
        /*0768*/ 	.word	0x000000ff
        /*076c*/ 	.word	0x00000000
        /*0770*/ 	.short	0x0101
        /*0772*/ 	.byte	0x34
	.zero		1


	//   ....[102]....
        /*0774*/ 	.word	0x000056d0
        /*0778*/ 	.word	0x000000ff
        /*077c*/ 	.word	0x000000b8
        /*0780*/ 	.short	0x010a
        /*0782*/ 	.byte	0x15
	.zero		1


	//   ....[103]....
        /*0784*/ 	.word	0x000058c0
        /*0788*/ 	.word	0x000000ff
        /*078c*/ 	.word	0x00000098
        /*0790*/ 	.short	0x010b
        /*0792*/ 	.byte	0x15
	.zero		1


	//   ....[104]....
        /*0794*/ 	.word	0x000058d0
        /*0798*/ 	.word	0x000000ff
        /*079c*/ 	.word	0x00000000
        /*07a0*/ 	.short	0x0101
        /*07a2*/ 	.byte	0x26
	.zero		1


	//   ....[105]....
        /*07a4*/ 	.word	0x00005900
        /*07a8*/ 	.word	0x000000ff
        /*07ac*/ 	.word	0x000000a0
        /*07b0*/ 	.short	0x010a
        /*07b2*/ 	.byte	0x15
	.zero		1


	//   ....[106]....
        /*07b4*/ 	.word	0x00005920
        /*07b8*/ 	.word	0x000000ff
        /*07bc*/ 	.word	0x000000a8
        /*07c0*/ 	.short	0x010a
        /*07c2*/ 	.byte	0x15
	.zero		1


	//   ....[107]....
        /*07c4*/ 	.word	0x00005940
        /*07c8*/ 	.word	0x000000ff
        /*07cc*/ 	.word	0x000000b0
        /*07d0*/ 	.short	0x010a
        /*07d2*/ 	.byte	0x15
	.zero		1


	//   ....[108]....
        /*07d4*/ 	.word	0x00005980
        /*07d8*/ 	.word	0x00000000
        /*07dc*/ 	.word	0x000000b8
        /*07e0*/ 	.short	0x010a
        /*07e2*/ 	.byte	0xff
	.zero		1


	//   ....[109]....
        /*07e4*/ 	.word	0x00005c90
        /*07e8*/ 	.word	0x00000003
        /*07ec*/ 	.word	0x000000d0
        /*07f0*/ 	.short	0x010a
        /*07f2*/ 	.byte	0xff
	.zero		1


	//   ....[110]....
        /*07f4*/ 	.word	0x00005e10
        /*07f8*/ 	.word	0x00000000
        /*07fc*/ 	.word	0x00000000
        /*0800*/ 	.short	0x0101
        /*0802*/ 	.byte	0xff
	.zero		1


	//   ....[111]....
        /*0804*/ 	.word	0x00006930
        /*0808*/ 	.word	0x000000ff
        /*080c*/ 	.word	0x00000080
        /*0810*/ 	.short	0x010a
        /*0812*/ 	.byte	0x2c
	.zero		1


	//   ....[112]....
        /*0814*/ 	.word	0x00006950
        /*0818*/ 	.word	0x00000064
        /*081c*/ 	.word	0x000000f0
        /*0820*/ 	.short	0x010a
        /*0822*/ 	.byte	0xff
	.zero		1


	//   ....[113]....
        /*0824*/ 	.word	0x00006a40
        /*0828*/ 	.word	0x000000ff
        /*082c*/ 	.word	0x00000080
        /*0830*/ 	.short	0x010a
        /*0832*/ 	.byte	0x2c
	.zero		1


	//   ....[114]....
        /*0834*/ 	.word	0x00006b30
        /*0838*/ 	.word	0x00000064
        /*083c*/ 	.word	0x000000f0
        /*0840*/ 	.short	0x010a
        /*0842*/ 	.byte	0xff
	.zero		1


	//   ....[115]....
        /*0844*/ 	.word	0x00007600
        /*0848*/ 	.word	0x00000000
        /*084c*/ 	.word	0x00000000
        /*0850*/ 	.short	0x0101
        /*0852*/ 	.byte	0xff
	.zero		1


	//   ....[116]....
        /*0854*/ 	.word	0x00007610
        /*0858*/ 	.word	0x00000003
        /*085c*/ 	.word	0x00000080
        /*0860*/ 	.short	0x010a
        /*0862*/ 	.byte	0xff
	.zero		1


	//   ....[117]....
        /*0864*/ 	.word	0x000076f0
        /*0868*/ 	.word	0x00000003
        /*086c*/ 	.word	0x00000080
        /*0870*/ 	.short	0x010a
        /*0872*/ 	.byte	0xff
	.zero		1


	//   ....[118]....
        /*0874*/ 	.word	0x00008260
        /*0878*/ 	.word	0x00000066
        /*087c*/ 	.word	0x00000000
        /*0880*/ 	.short	0x0101
        /*0882*/ 	.byte	0xff
	.zero		1


	//   ....[119]....
        /*0884*/ 	.word	0x00008280
        /*0888*/ 	.word	0x0000003e
        /*088c*/ 	.word	0x00000080
        /*0890*/ 	.short	0x010a
        /*0892*/ 	.byte	0xff
	.zero		1


	//   ....[120]....
        /*0894*/ 	.word	0x00008350
        /*0898*/ 	.word	0x0000003e
        /*089c*/ 	.word	0x00000080
        /*08a0*/ 	.short	0x010a
        /*08a2*/ 	.byte	0xff
	.zero		1


	//   ....[121]....
        /*08a4*/ 	.word	0x00008eb0
        /*08a8*/ 	.word	0x0000003e
        /*08ac*/ 	.word	0x00000000
        /*08b0*/ 	.short	0x0101
        /*08b2*/ 	.byte	0xff
	.zero		1


	//   ....[122]....
        /*08b4*/ 	.word	0x00008ed0
        /*08b8*/ 	.word	0x0000003d
        /*08bc*/ 	.word	0x00000080
        /*08c0*/ 	.short	0x010a
        /*08c2*/ 	.byte	0xff
	.zero		1


	//   ....[123]....
        /*08c4*/ 	.word	0x00008fa0
        /*08c8*/ 	.word	0x0000003d
        /*08cc*/ 	.word	0x00000080
        /*08d0*/ 	.short	0x010a
        /*08d2*/ 	.byte	0xff
	.zero		1


	//   ....[124]....
        /*08d4*/ 	.word	0x00009270
        /*08d8*/ 	.word	0x00000064
        /*08dc*/ 	.word	0x00000000
        /*08e0*/ 	.short	0x0101
        /*08e2*/ 	.byte	0xff
	.zero		1


	//   ....[125]....
        /*08e4*/ 	.word	0x00009b50
        /*08e8*/ 	.word	0x00000002
        /*08ec*/ 	.word	0x00000000
        /*08f0*/ 	.short	0x0101
        /*08f2*/ 	.byte	0xff
	.zero		1


	//   ....[126]....
        /*08f4*/ 	.word	0x00009df0
        /*08f8*/ 	.word	0x000000ff
        /*08fc*/ 	.word	0x00000000
        /*0900*/ 	.short	0x0101
        /*0902*/ 	.byte	0x06
	.zero		1


	//   ....[127]....
        /*0904*/ 	.word	0x00009e10
        /*0908*/ 	.word	0x00000000
        /*090c*/ 	.word	0x00000140
        /*0910*/ 	.short	0x010a
        /*0912*/ 	.byte	0xff
	.zero		1


	//   ....[128]....
        /*0914*/ 	.word	0x00009e70
        /*0918*/ 	.word	0x00000000
        /*091c*/ 	.word	0x00000040
        /*0920*/ 	.short	0x010a
        /*0922*/ 	.byte	0xff
	.zero		1


	//   ....[129]....
        /*0924*/ 	.word	0x00009ed0
        /*0928*/ 	.word	0x00000000
        /*092c*/ 	.word	0x00000040
        /*0930*/ 	.short	0x010a
        /*0932*/ 	.byte	0xff
	.zero		1


	//   ....[130]....
        /*0934*/ 	.word	0x00009f20
        /*0938*/ 	.word	0x00000003
        /*093c*/ 	.word	0x000000d0
        /*0940*/ 	.short	0x010a
        /*0942*/ 	.byte	0xff
	.zero		1


	//   ....[131]....
        /*0944*/ 	.word	0x00009f80
        /*0948*/ 	.word	0x00000000
        /*094c*/ 	.word	0x00000000
        /*0950*/ 	.short	0x010a
        /*0952*/ 	.byte	0xff
	.zero		1


	//   ....[132]....
        /*0954*/ 	.word	0x00009fe0
        /*0958*/ 	.word	0x00000000
        /*095c*/ 	.word	0x00000000
        /*0960*/ 	.short	0x010a
        /*0962*/ 	.byte	0xff
	.zero		1


	//   ....[133]....
        /*0964*/ 	.word	0x0000a040
        /*0968*/ 	.word	0x00000000
        /*096c*/ 	.word	0x00000000
        /*0970*/ 	.short	0x010a
        /*0972*/ 	.byte	0xff
	.zero		1


	//   ....[134]....
        /*0974*/ 	.word	0x0000a0a0
        /*0978*/ 	.word	0x00000000
        /*097c*/ 	.word	0x00000000
        /*0980*/ 	.short	0x010a
        /*0982*/ 	.byte	0xff
	.zero		1


	//   ....[135]....
        /*0984*/ 	.word	0x0000a100
        /*0988*/ 	.word	0x00000000
        /*098c*/ 	.word	0x00000000
        /*0990*/ 	.short	0x010a
        /*0992*/ 	.byte	0xff
	.zero		1


	//   ....[136]....
        /*0994*/ 	.word	0x0000a160
        /*0998*/ 	.word	0x00000000
        /*099c*/ 	.word	0x00000000
        /*09a0*/ 	.short	0x010a
        /*09a2*/ 	.byte	0xff
	.zero		1


	//   ....[137]....
        /*09a4*/ 	.word	0x0000a1c0
        /*09a8*/ 	.word	0x00000000
        /*09ac*/ 	.word	0x00000000
        /*09b0*/ 	.short	0x010a
        /*09b2*/ 	.byte	0xff
	.zero		1


	//   ....[138]....
        /*09b4*/ 	.word	0x0000a210
        /*09b8*/ 	.word	0x00000002
        /*09bc*/ 	.word	0x00000130
        /*09c0*/ 	.short	0x010a
        /*09c2*/ 	.byte	0xff
	.zero		1


	//   ....[139]....
        /*09c4*/ 	.word	0x0000a270
        /*09c8*/ 	.word	0x00000002
        /*09cc*/ 	.word	0x000000e0
        /*09d0*/ 	.short	0x010a
        /*09d2*/ 	.byte	0xff
	.zero		1


	//   ....[140]....
        /*09d4*/ 	.word	0x0000a2c0
        /*09d8*/ 	.word	0x00000002
        /*09dc*/ 	.word	0x000000d0
        /*09e0*/ 	.short	0x010a
        /*09e2*/ 	.byte	0xff
	.zero		1


	//   ....[141]....
        /*09e4*/ 	.word	0x0000a320
        /*09e8*/ 	.word	0x00000000
        /*09ec*/ 	.word	0x000000e0
        /*09f0*/ 	.short	0x010a
        /*09f2*/ 	.byte	0xff
	.zero		1


	//   ....[142]....
        /*09f4*/ 	.word	0x0000a380
        /*09f8*/ 	.word	0x00000000
        /*09fc*/ 	.word	0x00000008
        /*0a00*/ 	.short	0x010a
        /*0a02*/ 	.byte	0xff
	.zero		1


	//   ....[143]....
        /*0a04*/ 	.word	0x0000a470
        /*0a08*/ 	.word	0x00000000
        /*0a0c*/ 	.word	0x00000008
        /*0a10*/ 	.short	0x010a
        /*0a12*/ 	.byte	0xff
	.zero		1


	//   ....[144]....
        /*0a14*/ 	.word	0x0000a4c0
        /*0a18*/ 	.word	0x00000000
        /*0a1c*/ 	.word	0x000000d0
        /*0a20*/ 	.short	0x010a
        /*0a22*/ 	.byte	0xff
	.zero		1


	//   ....[145]....
        /*0a24*/ 	.word	0x0000a520
        /*0a28*/ 	.word	0x00000000
        /*0a2c*/ 	.word	0x00000110
        /*0a30*/ 	.short	0x010a
        /*0a32*/ 	.byte	0xff
	.zero		1


	//   ....[146]....
        /*0a34*/ 	.word	0x0000a580
        /*0a38*/ 	.word	0x00000000
        /*0a3c*/ 	.word	0x00000000
        /*0a40*/ 	.short	0x010a
        /*0a42*/ 	.byte	0xff
	.zero		1


	//   ....[147]....
        /*0a44*/ 	.word	0x0000a5e0
        /*0a48*/ 	.word	0x00000000
        /*0a4c*/ 	.word	0x00000000
        /*0a50*/ 	.short	0x010a
        /*0a52*/ 	.byte	0xff
	.zero		1


	//   ....[148]....
        /*0a54*/ 	.word	0x0000a640
        /*0a58*/ 	.word	0x00000000
        /*0a5c*/ 	.word	0x00000000
        /*0a60*/ 	.short	0x010a
        /*0a62*/ 	.byte	0xff
	.zero		1


	//   ....[149]....
        /*0a64*/ 	.word	0x0000a6a0
        /*0a68*/ 	.word	0x00000000
        /*0a6c*/ 	.word	0x00000000
        /*0a70*/ 	.short	0x010a
        /*0a72*/ 	.byte	0xff
	.zero		1


	//   ....[150]....
        /*0a74*/ 	.word	0x0000a700
        /*0a78*/ 	.word	0x00000000
        /*0a7c*/ 	.word	0x00000150
        /*0a80*/ 	.short	0x010a
        /*0a82*/ 	.byte	0xff
	.zero		1


	//   ....[151]....
        /*0a84*/ 	.word	0x0000a750
        /*0a88*/ 	.word	0x0000000c
        /*0a8c*/ 	.word	0x000000d0
        /*0a90*/ 	.short	0x010a
        /*0a92*/ 	.byte	0xff
	.zero		1


	//   ....[152]....
        /*0a94*/ 	.word	0x0000a7b0
        /*0a98*/ 	.word	0x00000000
        /*0a9c*/ 	.word	0x000000c8
        /*0aa0*/ 	.short	0x010a
        /*0aa2*/ 	.byte	0xff
	.zero		1


	//   ....[153]....
        /*0aa4*/ 	.word	0x0000a810
        /*0aa8*/ 	.word	0x00000000
        /*0aac*/ 	.word	0x000000a0
        /*0ab0*/ 	.short	0x010a
        /*0ab2*/ 	.byte	0xff
	.zero		1


	//   ....[154]....
        /*0ab4*/ 	.word	0x0000a870
        /*0ab8*/ 	.word	0x00000000
        /*0abc*/ 	.word	0x000000a8
        /*0ac0*/ 	.short	0x010a
        /*0ac2*/ 	.byte	0xff
	.zero		1


	//   ....[155]....
        /*0ac4*/ 	.word	0x0000a8d0
        /*0ac8*/ 	.word	0x00000000
        /*0acc*/ 	.word	0x000000b0
        /*0ad0*/ 	.short	0x010a
        /*0ad2*/ 	.byte	0xff
	.zero		1


	//   ....[156]....
        /*0ad4*/ 	.word	0x0000a930
        /*0ad8*/ 	.word	0x00000000
        /*0adc*/ 	.word	0x000000b8
        /*0ae0*/ 	.short	0x010a
        /*0ae2*/ 	.byte	0xff
	.zero		1


	//   ....[157]....
        /*0ae4*/ 	.word	0x0000a990
        /*0ae8*/ 	.word	0x00000000
        /*0aec*/ 	.word	0x000000a0
        /*0af0*/ 	.short	0x010a
        /*0af2*/ 	.byte	0xff
	.zero		1


	//   ....[158]....
        /*0af4*/ 	.word	0x0000a9f0
        /*0af8*/ 	.word	0x00000000
        /*0afc*/ 	.word	0x000000a8
        /*0b00*/ 	.short	0x010a
        /*0b02*/ 	.byte	0xff
	.zero		1


	//   ....[159]....
        /*0b04*/ 	.word	0x0000aa50
        /*0b08*/ 	.word	0x00000000
        /*0b0c*/ 	.word	0x000000b0
        /*0b10*/ 	.short	0x010a
        /*0b12*/ 	.byte	0xff
	.zero		1


	//   ....[160]....
        /*0b14*/ 	.word	0x0000aaa0
        /*0b18*/ 	.word	0x00000003
        /*0b1c*/ 	.word	0x000000d0
        /*0b20*/ 	.short	0x010a
        /*0b22*/ 	.byte	0xff
	.zero		1


	//   ....[161]....
        /*0b24*/ 	.word	0x0000ab00
        /*0b28*/ 	.word	0x00000000
        /*0b2c*/ 	.word	0x00000080
        /*0b30*/ 	.short	0x010a
        /*0b32*/ 	.byte	0xff
	.zero		1


	//   ....[162]....
        /*0b34*/ 	.word	0x0000ab50
        /*0b38*/ 	.word	0x00000064
        /*0b3c*/ 	.word	0x000000f0
        /*0b40*/ 	.short	0x010a
        /*0b42*/ 	.byte	0xff
	.zero		1


	//   ....[163]....
        /*0b44*/ 	.word	0x0000aba0
        /*0b48*/ 	.word	0x00000003
        /*0b4c*/ 	.word	0x00000080
        /*0b50*/ 	.short	0x010a
        /*0b52*/ 	.byte	0xff
	.zero		1


	//   ....[164]....
        /*0b54*/ 	.word	0x0000abf0
        /*0b58*/ 	.word	0x0000003e
        /*0b5c*/ 	.word	0x00000080
        /*0b60*/ 	.short	0x010a
        /*0b62*/ 	.byte	0xff
	.zero		1


	//   ....[165]....
        /*0b64*/ 	.word	0x0000ac40
        /*0b68*/ 	.word	0x0000003d
        /*0b6c*/ 	.word	0x00000080
        /*0b70*/ 	.short	0x010a
        /*0b72*/ 	.byte	0xff
	.zero		1


	//----- nvinfo : EIATTR_NUM_MBARRIERS
	.align		4
.L_47:
        /*0b74*/ 	.byte	0x03, 0x38
        /*0b76*/ 	.short	0x002b


	//----- nvinfo : EIATTR_EXIT_INSTR_OFFSETS
	.align		4
        /*0b78*/ 	.byte	0x04, 0x1c
        /*0b7a*/ 	.short	(.L_49 - .L_48)


	//   ....[0]....
.L_48:
        /*0b7c*/ 	.word	0x00002f80


	//   ....[1]....
        /*0b80*/ 	.word	0x00003470


	//   ....[2]....
        /*0b84*/ 	.word	0x000034d0


	//   ....[3]....
        /*0b88*/ 	.word	0x00004850


	//   ....[4]....
        /*0b8c*/ 	.word	0x000059b0


	//   ....[5]....
        /*0b90*/ 	.word	0x000059f0


	//   ....[6]....
        /*0b94*/ 	.word	0x00009cf0


	//   ....[7]....
        /*0b98*/ 	.word	0x00009d60


	//   ....[8]....
        /*0b9c*/ 	.word	0x00009d90


	//   ....[9]....
        /*0ba0*/ 	.word	0x00009e00


	//----- nvinfo : EIATTR_MAX_THREADS
	.align		4
.L_49:
        /*0ba4*/ 	.byte	0x04, 0x05
        /*0ba6*/ 	.short	(.L_51 - .L_50)
.L_50:
        /*0ba8*/ 	.word	0x00000100
        /*0bac*/ 	.word	0x00000001
        /*0bb0*/ 	.word	0x00000001


	//----- nvinfo : EIATTR_CRS_STACK_SIZE
	.align		4
.L_51:
        /*0bb4*/ 	.byte	0x04, 0x1e
        /*0bb6*/ 	.short	(.L_53 - .L_52)
.L_52:
        /*0bb8*/ 	.word	0x00000000


	//----- nvinfo : EIATTR_CBANK_PARAM_SIZE
	.align		4
.L_53:
        /*0bbc*/ 	.byte	0x03, 0x19
        /*0bbe*/ 	.short	0x0800


	//----- nvinfo : EIATTR_PARAM_CBANK
	.align		4
        /*0bc0*/ 	.byte	0x04, 0x0a
        /*0bc2*/ 	.short	(.L_55 - .L_54)
	.align		4
.L_54:
        /*0bc4*/ 	.word	index@(.nv.constant0._ZN7cutlass13device_kernelINS_4gemm6kernel13GemmUniversalIN4cute5tupleIJiiiiEEENS1_10collective13CollectiveMmaINS1_35MainloopSm100TmaUmmaWarpSpecializedILi8ELi2ELi4ENS5_IJNS4_1CILi4EEENSA_ILi2EEENSA_ILi1EEEEEEEENS5_IJNSA_ILi256EEENSA_ILi128EEENSA_ILi64EEEEEENS_6half_tENS5_IJlSD_lEEESK_SL_NS4_8TiledMMAINS4_8MMA_AtomIJNS4_26SM100_MMA_F16BF16_2x1SM_SSISK_SK_fLi256ELi128ELNS4_4UMMA5MajorE0ELSQ_0ELNSP_7ScaleInE0ELSR_0EEEEEENS4_6LayoutINS5_IJSD_SD_SD_EEENS5_IJNSA_ILi0EEESW_SW_EEEEENS5_IJNS4_10UnderscoreESZ_SZ_EEEEENS4_28SM100_TMA_2SM_LOAD_MULTICASTENS4_14ComposedLayoutINS4_7SwizzleILi3ELi4ELi3EEENS4_18smem_ptr_flag_bitsILi16EEENSU_INS5_IJNSA_ILi8EEESI_EEENS5_IJSI_SD_EEEEEEEvNS4_8identityES12_S1C_vS1D_EENS_8epilogue10collective18CollectiveEpilogueINS1F_23Sm100TmaWarpSpecializedILi4ELi2ELi32ELb1ELb0EEEJNS5_IJSH_SH_SI_EEENS5_IJNSU_ISH_SD_EENSU_INSA_ILi32EEESD_EEEEESK_SL_SK_SL_NS1F_6fusion15FusionCallbacksIS1J_NS1P_17LinearCombinationISK_fSK_fLNS_15FloatRoundStyleE2EEES1K_S1O_JEEENS4_5SM1004TMEM4LOAD26SM100_TMEM_LOAD_32dp32b32xENS4_13SM90_TMA_LOADENS13_INS14_ILi2ELi4ELi3EEES17_NSU_INS5_IJS18_S1M_EEENS5_IJS1M_SD_EEEEEEENS4_39AutoVectorizingCopyWithAssumedAlignmentILi128EEENS4_14SM90_TMA_STOREES24_S26_S26_EEEvvEEEEvNT_6ParamsE)
        /*0bc8*/ 	.short	0x0380
        /*0bca*/ 	.short	0x0800


	//----- nvinfo : EIATTR_SW_WAR
	.align		4
.L_55:
        /*0bcc*/ 	.byte	0x04, 0x36
        /*0bce*/ 	.short	(.L_57 - .L_56)
.L_56:
        /*0bd0*/ 	.word	0x00000008
.L_57:


//--------------------- .nv.callgraph             --------------------------
	.section	.nv.callgraph,"",@"SHT_CUDA_CALLGRAPH"
	.align	4
	.sectionentsize	8
	.align		4
        /*0000*/ 	.word	0x00000000
	.align		4
        /*0004*/ 	.word	0xffffffff
	.align		4
        /*0008*/ 	.word	index@(_ZN7cutlass13device_kernelINS_4gemm6kernel13GemmUniversalIN4cute5tupleIJiiiiEEENS1_10collective13CollectiveMmaINS1_35MainloopSm100TmaUmmaWarpSpecializedILi8ELi2ELi4ENS5_IJNS4_1CILi4EEENSA_ILi2EEENSA_ILi1EEEEEEEENS5_IJNSA_ILi256EEENSA_ILi128EEENSA_ILi64EEEEEENS_6half_tENS5_IJlSD_lEEESK_SL_NS4_8TiledMMAINS4_8MMA_AtomIJNS4_26SM100_MMA_F16BF16_2x1SM_SSISK_SK_fLi256ELi128ELNS4_4UMMA5MajorE0ELSQ_0ELNSP_7ScaleInE0ELSR_0EEEEEENS4_6LayoutINS5_IJSD_SD_SD_EEENS5_IJNSA_ILi0EEESW_SW_EEEEENS5_IJNS4_10UnderscoreESZ_SZ_EEEEENS4_28SM100_TMA_2SM_LOAD_MULTICASTENS4_14ComposedLayoutINS4_7SwizzleILi3ELi4ELi3EEENS4_18smem_ptr_flag_bitsILi16EEENSU_INS5_IJNSA_ILi8EEESI_EEENS5_IJSI_SD_EEEEEEEvNS4_8identityES12_S1C_vS1D_EENS_8epilogue10collective18CollectiveEpilogueINS1F_23Sm100TmaWarpSpecializedILi4ELi2ELi32ELb1ELb0EEEJNS5_IJSH_SH_SI_EEENS5_IJNSU_ISH_SD_EENSU_INSA_ILi32EEESD_EEEEESK_SL_SK_SL_NS1F_6fusion15FusionCallbacksIS1J_NS1P_17LinearCombinationISK_fSK_fLNS_15FloatRoundStyleE2EEES1K_S1O_JEEENS4_5SM1004TMEM4LOAD26SM100_TMEM_LOAD_32dp32b32xENS4_13SM90_TMA_LOADENS13_INS14_ILi2ELi4ELi3EEES17_NSU_INS5_IJS18_S1M_EEENS5_IJS1M_SD_EEEEEEENS4_39AutoVectorizingCopyWithAssumedAlignmentILi128EEENS4_14SM90_TMA_STOREES24_S26_S26_EEEvvEEEEvNT_6ParamsE)
	.align		4
        /*000c*/ 	.word	index@(__assertfail)
	.align		4
        /*0010*/ 	.word	0x00000000
	.align		4
        /*0014*/ 	.word	0xfffffffe
	.align		4
        /*0018*/ 	.word	0x00000000
	.align		4
        /*001c*/ 	.word	0xfffffffd
	.align		4
        /*0020*/ 	.word	0x00000000
	.align		4
        /*0024*/ 	.word	0xfffffffc


//--------------------- .nv.constant4             --------------------------
	.section	.nv.constant4,"a",@progbits
	.align	8
	.align		8
.nv.constant4:
        /*0000*/ 	.dword	__assertfail
	.align		8
        /*0008*/ 	.dword	__unnamed_1
	.align		8
        /*0010*/ 	.dword	__unnamed_2
	.align		8
        /*0018*/ 	.dword	_ZN40_INTERNAL_eeb60f39_4_k_cu_5a0f83d8_291594cuda3std3__45__cpo5beginE
	.align		8
        /*0020*/ 	.dword	_ZN40_INTERNAL_eeb60f39_4_k_cu_5a0f83d8_291594cuda3std3__45__cpo3endE
	.align		8
        /*0028*/ 	.dword	_ZN40_INTERNAL_eeb60f39_4_k_cu_5a0f83d8_291594cuda3std3__45__cpo6cbeginE
	.align		8
        /*0030*/ 	.dword	_ZN40_INTERNAL_eeb60f39_4_k_cu_5a0f83d8_291594cuda3std3__45__cpo4cendE
	.align		8
        /*0038*/ 	.dword	_ZN40_INTERNAL_eeb60f39_4_k_cu_5a0f83d8_291594cuda3std3__442_GLOBAL__N__eeb60f39_4_k_cu_5a0f83d8_291596ignoreE
	.align		8
        /*0040*/ 	.dword	_ZN40_INTERNAL_eeb60f39_4_k_cu_5a0f83d8_291594cuda3std3__419piecewise_constructE
	.align		8
        /*0048*/ 	.dword	_ZN40_INTERNAL_eeb60f39_4_k_cu_5a0f83d8_291594cuda3std3__48in_placeE
	.align		8
        /*0050*/ 	.dword	_ZN40_INTERNAL_eeb60f39_4_k_cu_5a0f83d8_291594cuda3std6ranges3__45__cpo4swapE
	.align		8
        /*0058*/ 	.dword	_ZN40_INTERNAL_eeb60f39_4_k_cu_5a0f83d8_291594cuda3std6ranges3__45__cpo9iter_moveE
	.align		8
        /*0060*/ 	.dword	_ZN40_INTERNAL_eeb60f39_4_k_cu_5a0f83d8_291594cute7productE
	.align		8
        /*0068*/ 	.dword	_ZN40_INTERNAL_eeb60f39_4_k_cu_5a0f83d8_291594cute1_E
	.align		8
        /*0070*/ 	.dword	$str$25
	.align		8
        /*0078*/ 	.dword	$str$26
	.align		8
        /*0080*/ 	.dword	$str$27
	.align		8
        /*0088*/ 	.dword	$str$28


//--------------------- .text._ZN7cutlass13device_kernelINS_4gemm6kernel13GemmUniversalIN4cute5tupleIJiiiiEEENS1_10collective13CollectiveMmaINS1_35MainloopSm100TmaUmmaWarpSpecializedILi8ELi2ELi4ENS5_IJNS4_1CILi4EEENSA_ILi2EEENSA_ILi1EEEEEEEENS5_IJNSA_ILi256EEENSA_ILi128EEENSA_ILi64EEEEEENS_6half_tENS5_IJlSD_lEEESK_SL_NS4_8TiledMMAINS4_8MMA_AtomIJNS4_26SM100_MMA_F16BF16_2x1SM_SSISK_SK_fLi256ELi128ELNS4_4UMMA5MajorE0ELSQ_0ELNSP_7ScaleInE0ELSR_0EEEEEENS4_6LayoutINS5_IJSD_SD_SD_EEENS5_IJNSA_ILi0EEESW_SW_EEEEENS5_IJNS4_10UnderscoreESZ_SZ_EEEEENS4_28SM100_TMA_2SM_LOAD_MULTICASTENS4_14ComposedLayoutINS4_7SwizzleILi3ELi4ELi3EEENS4_18smem_ptr_flag_bitsILi16EEENSU_INS5_IJNSA_ILi8EEESI_EEENS5_IJSI_SD_EEEEEEEvNS4_8identityES12_S1C_vS1D_EENS_8epilogue10collective18CollectiveEpilogueINS1F_23Sm100TmaWarpSpecializedILi4ELi2ELi32ELb1ELb0EEEJNS5_IJSH_SH_SI_EEENS5_IJNSU_ISH_SD_EENSU_INSA_ILi32EEESD_EEEEESK_SL_SK_SL_NS1F_6fusion15FusionCallbacksIS1J_NS1P_17LinearCombinationISK_fSK_fLNS_15FloatRoundStyleE2EEES1K_S1O_JEEENS4_5SM1004TMEM4LOAD26SM100_TMEM_LOAD_32dp32b32xENS4_13SM90_TMA_LOADENS13_INS14_ILi2ELi4ELi3EEES17_NSU_INS5_IJS18_S1M_EEENS5_IJS1M_SD_EEEEEEENS4_39AutoVectorizingCopyWithAssumedAlignmentILi128EEENS4_14SM90_TMA_STOREES24_S26_S26_EEEvvEEEEvNT_6ParamsE --------------------------
	.section	.text._ZN7cutlass13device_kernelINS_4gemm6kernel13GemmUniversalIN4cute5tupleIJiiiiEEENS1_10collective13CollectiveMmaINS1_35MainloopSm100TmaUmmaWarpSpecializedILi8ELi2ELi4ENS5_IJNS4_1CILi4EEENSA_ILi2EEENSA_ILi1EEEEEEEENS5_IJNSA_ILi256EEENSA_ILi128EEENSA_ILi64EEEEEENS_6half_tENS5_IJlSD_lEEESK_SL_NS4_8TiledMMAINS4_8MMA_AtomIJNS4_26SM100_MMA_F16BF16_2x1SM_SSISK_SK_fLi256ELi128ELNS4_4UMMA5MajorE0ELSQ_0ELNSP_7ScaleInE0ELSR_0EEEEEENS4_6LayoutINS5_IJSD_SD_SD_EEENS5_IJNSA_ILi0EEESW_SW_EEEEENS5_IJNS4_10UnderscoreESZ_SZ_EEEEENS4_28SM100_TMA_2SM_LOAD_MULTICASTENS4_14ComposedLayoutINS4_7SwizzleILi3ELi4ELi3EEENS4_18smem_ptr_flag_bitsILi16EEENSU_INS5_IJNSA_ILi8EEESI_EEENS5_IJSI_SD_EEEEEEEvNS4_8identityES12_S1C_vS1D_EENS_8epilogue10collective18CollectiveEpilogueINS1F_23Sm100TmaWarpSpecializedILi4ELi2ELi32ELb1ELb0EEEJNS5_IJSH_SH_SI_EEENS5_IJNSU_ISH_SD_EENSU_INSA_ILi32EEESD_EEEEESK_SL_SK_SL_NS1F_6fusion15FusionCallbacksIS1J_NS1P_17LinearCombinationISK_fSK_fLNS_15FloatRoundStyleE2EEES1K_S1O_JEEENS4_5SM1004TMEM4LOAD26SM100_TMEM_LOAD_32dp32b32xENS4_13SM90_TMA_LOADENS13_INS14_ILi2ELi4ELi3EEES17_NSU_INS5_IJS18_S1M_EEENS5_IJS1M_SD_EEEEEEENS4_39AutoVectorizingCopyWithAssumedAlignmentILi128EEENS4_14SM90_TMA_STOREES24_S26_S26_EEEvvEEEEvNT_6ParamsE,"ax",@progbits
	.align	128
.text._ZN7cutlass13device_kernelINS_4gemm6kernel13GemmUniversalIN4cute5tupleIJiiiiEEENS1_10collective13CollectiveMmaINS1_35MainloopSm100TmaUmmaWarpSpecializedILi8ELi2ELi4ENS5_IJNS4_1CILi4EEENSA_ILi2EEENSA_ILi1EEEEEEEENS5_IJNSA_ILi256EEENSA_ILi128EEENSA_ILi64EEEEEENS_6half_tENS5_IJlSD_lEEESK_SL_NS4_8TiledMMAINS4_8MMA_AtomIJNS4_26SM100_MMA_F16BF16_2x1SM_SSISK_SK_fLi256ELi128ELNS4_4UMMA5MajorE0ELSQ_0ELNSP_7ScaleInE0ELSR_0EEEEEENS4_6LayoutINS5_IJSD_SD_SD_EEENS5_IJNSA_ILi0EEESW_SW_EEEEENS5_IJNS4_10UnderscoreESZ_SZ_EEEEENS4_28SM100_TMA_2SM_LOAD_MULTICASTENS4_14ComposedLayoutINS4_7SwizzleILi3ELi4ELi3EEENS4_18smem_ptr_flag_bitsILi16EEENSU_INS5_IJNSA_ILi8EEESI_EEENS5_IJSI_SD_EEEEEEEvNS4_8identityES12_S1C_vS1D_EENS_8epilogue10collective18CollectiveEpilogueINS1F_23Sm100TmaWarpSpecializedILi4ELi2ELi32ELb1ELb0EEEJNS5_IJSH_SH_SI_EEENS5_IJNSU_ISH_SD_EENSU_INSA_ILi32EEESD_EEEEESK_SL_SK_SL_NS1F_6fusion15FusionCallbacksIS1J_NS1P_17LinearCombinationISK_fSK_fLNS_15FloatRoundStyleE2EEES1K_S1O_JEEENS4_5SM1004TMEM4LOAD26SM100_TMEM_LOAD_32dp32b32xENS4_13SM90_TMA_LOADENS13_INS14_ILi2ELi4ELi3EEES17_NSU_INS5_IJS18_S1M_EEENS5_IJS1M_SD_EEEEEEENS4_39AutoVectorizingCopyWithAssumedAlignmentILi128EEENS4_14SM90_TMA_STOREES24_S26_S26_EEEvvEEEEvNT_6ParamsE:
        .type           _ZN7cutlass13device_kernelINS_4gemm6kernel13GemmUniversalIN4cute5tupleIJiiiiEEENS1_10collective13CollectiveMmaINS1_35MainloopSm100TmaUmmaWarpSpecializedILi8ELi2ELi4ENS5_IJNS4_1CILi4EEENSA_ILi2EEENSA_ILi1EEEEEEEENS5_IJNSA_ILi256EEENSA_ILi128EEENSA_ILi64EEEEEENS_6half_tENS5_IJlSD_lEEESK_SL_NS4_8TiledMMAINS4_8MMA_AtomIJNS4_26SM100_MMA_F16BF16_2x1SM_SSISK_SK_fLi256ELi128ELNS4_4UMMA5MajorE0ELSQ_0ELNSP_7ScaleInE0ELSR_0EEEEEENS4_6LayoutINS5_IJSD_SD_SD_EEENS5_IJNSA_ILi0EEESW_SW_EEEEENS5_IJNS4_10UnderscoreESZ_SZ_EEEEENS4_28SM100_TMA_2SM_LOAD_MULTICASTENS4_14ComposedLayoutINS4_7SwizzleILi3ELi4ELi3EEENS4_18smem_ptr_flag_bitsILi16EEENSU_INS5_IJNSA_ILi8EEESI_EEENS5_IJSI_SD_EEEEEEEvNS4_8identityES12_S1C_vS1D_EENS_8epilogue10collective18CollectiveEpilogueINS1F_23Sm100TmaWarpSpecializedILi4ELi2ELi32ELb1ELb0EEEJNS5_IJSH_SH_SI_EEENS5_IJNSU_ISH_SD_EENSU_INSA_ILi32EEESD_EEEEESK_SL_SK_SL_NS1F_6fusion15FusionCallbacksIS1J_NS1P_17LinearCombinationISK_fSK_fLNS_15FloatRoundStyleE2EEES1K_S1O_JEEENS4_5SM1004TMEM4LOAD26SM100_TMEM_LOAD_32dp32b32xENS4_13SM90_TMA_LOADENS13_INS14_ILi2ELi4ELi3EEES17_NSU_INS5_IJS18_S1M_EEENS5_IJS1M_SD_EEEEEEENS4_39AutoVectorizingCopyWithAssumedAlignmentILi128EEENS4_14SM90_TMA_STOREES24_S26_S26_EEEvvEEEEvNT_6ParamsE,@function
        .size           _ZN7cutlass13device_kernelINS_4gemm6kernel13GemmUniversalIN4cute5tupleIJiiiiEEENS1_10collective13CollectiveMmaINS1_35MainloopSm100TmaUmmaWarpSpecializedILi8ELi2ELi4ENS5_IJNS4_1CILi4EEENSA_ILi2EEENSA_ILi1EEEEEEEENS5_IJNSA_ILi256EEENSA_ILi128EEENSA_ILi64EEEEEENS_6half_tENS5_IJlSD_lEEESK_SL_NS4_8TiledMMAINS4_8MMA_AtomIJNS4_26SM100_MMA_F16BF16_2x1SM_SSISK_SK_fLi256ELi128ELNS4_4UMMA5MajorE0ELSQ_0ELNSP_7ScaleInE0ELSR_0EEEEEENS4_6LayoutINS5_IJSD_SD_SD_EEENS5_IJNSA_ILi0EEESW_SW_EEEEENS5_IJNS4_10UnderscoreESZ_SZ_EEEEENS4_28SM100_TMA_2SM_LOAD_MULTICASTENS4_14ComposedLayoutINS4_7SwizzleILi3ELi4ELi3EEENS4_18smem_ptr_flag_bitsILi16EEENSU_INS5_IJNSA_ILi8EEESI_EEENS5_IJSI_SD_EEEEEEEvNS4_8identityES12_S1C_vS1D_EENS_8epilogue10collective18CollectiveEpilogueINS1F_23Sm100TmaWarpSpecializedILi4ELi2ELi32ELb1ELb0EEEJNS5_IJSH_SH_SI_EEENS5_IJNSU_ISH_SD_EENSU_INSA_ILi32EEESD_EEEEESK_SL_SK_SL_NS1F_6fusion15FusionCallbacksIS1J_NS1P_17LinearCombinationISK_fSK_fLNS_15FloatRoundStyleE2EEES1K_S1O_JEEENS4_5SM1004TMEM4LOAD26SM100_TMEM_LOAD_32dp32b32xENS4_13SM90_TMA_LOADENS13_INS14_ILi2ELi4ELi3EEES17_NSU_INS5_IJS18_S1M_EEENS5_IJS1M_SD_EEEEEEENS4_39AutoVectorizingCopyWithAssumedAlignmentILi128EEENS4_14SM90_TMA_STOREES24_S26_S26_EEEvvEEEEvNT_6ParamsE,(.L_x_209 - _ZN7cutlass13device_kernelINS_4gemm6kernel13GemmUniversalIN4cute5tupleIJiiiiEEENS1_10collective13CollectiveMmaINS1_35MainloopSm100TmaUmmaWarpSpecializedILi8ELi2ELi4ENS5_IJNS4_1CILi4EEENSA_ILi2EEENSA_ILi1EEEEEEEENS5_IJNSA_ILi256EEENSA_ILi128EEENSA_ILi64EEEEEENS_6half_tENS5_IJlSD_lEEESK_SL_NS4_8TiledMMAINS4_8MMA_AtomIJNS4_26SM100_MMA_F16BF16_2x1SM_SSISK_SK_fLi256ELi128ELNS4_4UMMA5MajorE0ELSQ_0ELNSP_7ScaleInE0ELSR_0EEEEEENS4_6LayoutINS5_IJSD_SD_SD_EEENS5_IJNSA_ILi0EEESW_SW_EEEEENS5_IJNS4_10UnderscoreESZ_SZ_EEEEENS4_28SM100_TMA_2SM_LOAD_MULTICASTENS4_14ComposedLayoutINS4_7SwizzleILi3ELi4ELi3EEENS4_18smem_ptr_flag_bitsILi16EEENSU_INS5_IJNSA_ILi8EEESI_EEENS5_IJSI_SD_EEEEEEEvNS4_8identityES12_S1C_vS1D_EENS_8epilogue10collective18CollectiveEpilogueINS1F_23Sm100TmaWarpSpecializedILi4ELi2ELi32ELb1ELb0EEEJNS5_IJSH_SH_SI_EEENS5_IJNSU_ISH_SD_EENSU_INSA_ILi32EEESD_EEEEESK_SL_SK_SL_NS1F_6fusion15FusionCallbacksIS1J_NS1P_17LinearCombinationISK_fSK_fLNS_15FloatRoundStyleE2EEES1K_S1O_JEEENS4_5SM1004TMEM4LOAD26SM100_TMEM_LOAD_32dp32b32xENS4_13SM90_TMA_LOADENS13_INS14_ILi2ELi4ELi3EEES17_NSU_INS5_IJS18_S1M_EEENS5_IJS1M_SD_EEEEEEENS4_39AutoVectorizingCopyWithAssumedAlignmentILi128EEENS4_14SM90_TMA_STOREES24_S26_S26_EEEvvEEEEvNT_6ParamsE)
        .other          _ZN7cutlass13device_kernelINS_4gemm6kernel13GemmUniversalIN4cute5tupleIJiiiiEEENS1_10collective13CollectiveMmaINS1_35MainloopSm100TmaUmmaWarpSpecializedILi8ELi2ELi4ENS5_IJNS4_1CILi4EEENSA_ILi2EEENSA_ILi1EEEEEEEENS5_IJNSA_ILi256EEENSA_ILi128EEENSA_ILi64EEEEEENS_6half_tENS5_IJlSD_lEEESK_SL_NS4_8TiledMMAINS4_8MMA_AtomIJNS4_26SM100_MMA_F16BF16_2x1SM_SSISK_SK_fLi256ELi128ELNS4_4UMMA5MajorE0ELSQ_0ELNSP_7ScaleInE0ELSR_0EEEEEENS4_6LayoutINS5_IJSD_SD_SD_EEENS5_IJNSA_ILi0EEESW_SW_EEEEENS5_IJNS4_10UnderscoreESZ_SZ_EEEEENS4_28SM100_TMA_2SM_LOAD_MULTICASTENS4_14ComposedLayoutINS4_7SwizzleILi3ELi4ELi3EEENS4_18smem_ptr_flag_bitsILi16EEENSU_INS5_IJNSA_ILi8EEESI_EEENS5_IJSI_SD_EEEEEEEvNS4_8identityES12_S1C_vS1D_EENS_8epilogue10collective18CollectiveEpilogueINS1F_23Sm100TmaWarpSpecializedILi4ELi2ELi32ELb1ELb0EEEJNS5_IJSH_SH_SI_EEENS5_IJNSU_ISH_SD_EENSU_INSA_ILi32EEESD_EEEEESK_SL_SK_SL_NS1F_6fusion15FusionCallbacksIS1J_NS1P_17LinearCombinationISK_fSK_fLNS_15FloatRoundStyleE2EEES1K_S1O_JEEENS4_5SM1004TMEM4LOAD26SM100_TMEM_LOAD_32dp32b32xENS4_13SM90_TMA_LOADENS13_INS14_ILi2ELi4ELi3EEES17_NSU_INS5_IJS18_S1M_EEENS5_IJS1M_SD_EEEEEEENS4_39AutoVectorizingCopyWithAssumedAlignmentILi128EEENS4_14SM90_TMA_STOREES24_S26_S26_EEEvvEEEEvNT_6ParamsE,@"STO_CUDA_ENTRY STV_DEFAULT"
_ZN7cutlass13device_kernelINS_4gemm6kernel13GemmUniversalIN4cute5tupleIJiiiiEEENS1_10collective13CollectiveMmaINS1_35MainloopSm100TmaUmmaWarpSpecializedILi8ELi2ELi4ENS5_IJNS4_1CILi4EEENSA_ILi2EEENSA_ILi1EEEEEEEENS5_IJNSA_ILi256EEENSA_ILi128EEENSA_ILi64EEEEEENS_6half_tENS5_IJlSD_lEEESK_SL_NS4_8TiledMMAINS4_8MMA_AtomIJNS4_26SM100_MMA_F16BF16_2x1SM_SSISK_SK_fLi256ELi128ELNS4_4UMMA5MajorE0ELSQ_0ELNSP_7ScaleInE0ELSR_0EEEEEENS4_6LayoutINS5_IJSD_SD_SD_EEENS5_IJNSA_ILi0EEESW_SW_EEEEENS5_IJNS4_10UnderscoreESZ_SZ_EEEEENS4_28SM100_TMA_2SM_LOAD_MULTICASTENS4_14ComposedLayoutINS4_7SwizzleILi3ELi4ELi3EEENS4_18smem_ptr_flag_bitsILi16EEENSU_INS5_IJNSA_ILi8EEESI_EEENS5_IJSI_SD_EEEEEEEvNS4_8identityES12_S1C_vS1D_EENS_8epilogue10collective18CollectiveEpilogueINS1F_23Sm100TmaWarpSpecializedILi4ELi2ELi32ELb1ELb0EEEJNS5_IJSH_SH_SI_EEENS5_IJNSU_ISH_SD_EENSU_INSA_ILi32EEESD_EEEEESK_SL_SK_SL_NS1F_6fusion15FusionCallbacksIS1J_NS1P_17LinearCombinationISK_fSK_fLNS_15FloatRoundStyleE2EEES1K_S1O_JEEENS4_5SM1004TMEM4LOAD26SM100_TMEM_LOAD_32dp32b32xENS4_13SM90_TMA_LOADENS13_INS14_ILi2ELi4ELi3EEES17_NSU_INS5_IJS18_S1M_EEENS5_IJS1M_SD_EEEEEEENS4_39AutoVectorizingCopyWithAssumedAlignmentILi128EEENS4_14SM90_TMA_STOREES24_S26_S26_EEEvvEEEEvNT_6ParamsE:
[----:B------:R-:W1:Y:S01]  /*0000*/  LDC R1, c[0x0][0x37c] ;  /* 0x0000df00ff017b82 */ /* 0x000e620000000800 */
[----:B------:R-:W2:Y:S01]  /*0010*/  S2R R97, SR_TID.X ;  /* 0x0000000000617919 */ /* 0x000ea20000002100 */
[----:B------:R-:W3:Y:S06]  /*0020*/  LDCU.64 UR8, c[0x0][0x890] ;  /* 0x00011200ff0877ac */ /* 0x000eec0008000a00 */
[----:B------:R-:W4:Y:S01]  /*0030*/  S2UR UR52, SR_CgaCtaId ;  /* 0x00000000003479c3 */ /* 0x000f220000008800 */
[----:B------:R-:W-:Y:S02]  /*0040*/  PRMT R84, RZ, 0x7610, R84 ;  /* 0x00007610ff547816 */ /* 0x000fe40000000054 */
[----:B------:R-:W-:-:S02]  /*0050*/  ELECT P0, URZ, PT ;  /* 0x0000000000ff782f */ /* 0x000fc40003800000 */
[----:B---3--:R-:W-:-:S04]  /*0060*/  ISETP.NE.U32.AND P1, PT, RZ, UR8, PT ;  /* 0x00000008ff007c0c */ /* 0x008fc8000bf25070 */
[----:B------:R-:W-:Y:S01]  /*0070*/  ISETP.NE.AND.EX P2, PT, RZ, UR9, PT, P1 ;  /* 0x00000009ff007c0c */ /* 0x000fe2000bf45310 */
[----:B----4-:R-:W-:Y:S02]  /*0080*/  ULOP3.LUT UR46, UR52, 0x1, URZ, 0xc0, !UPT ;  /* 0x00000001342e7892 */ /* 0x010fe4000f8ec0ff */
[----:B------:R-:W-:Y:S01]  /*0090*/  ULOP3.LUT UR45, UR52, 0x1, URZ, 0x3c, !UPT ;  /* 0x00000001342d7892 */ /* 0x000fe2000f8e3cff */
[----:B--2---:R-:W-:-:S05]  /*00a0*/  SHF.R.U32.HI R85, RZ, 0x5, R97 ;  /* 0x00000005ff557819 */ /* 0x004fca0000011661 */
[----:B------:R-:W2:Y:S02]  /*00b0*/  SHFL.IDX PT, R0, R85, RZ, 0x1f ;  /* 0x00001fff55007589 */ /* 0x000ea400000e0000 */
[----:B--2---:R-:W-:Y:S02]  /*00c0*/  R2UR UR21, R0 ;  /* 0x00000000001572ca */ /* 0x004fe400000e0000 */
[----:B-1----:R-:W-:Y:S05]  /*00d0*/  @P2 BRA `(.L_x_0) ;  /* 0x0000000000302947 */ /* 0x002fea0003800000 */
[----:B------:R-:W1:Y:S02]  /*00e0*/  LDCU.64 UR4, c[0x0][0x888] ;  /* 0x00011100ff0477ac */ /* 0x000e640008000a00 */
[----:B-1----:R-:W-:-:S04]  /*00f0*/  UISETP.NE.U32.AND UP0, UPT, UR4, URZ, UPT ;  /* 0x000000ff0400728c */ /* 0x002fc8000bf05070 */
[----:B------:R-:W-:-:S09]  /*0100*/  UISETP.NE.AND.EX UP0, UPT, UR5, URZ, UPT, UP0 ;  /* 0x000000ff0500728c */ /* 0x000fd2000bf05300 */
[----:B------:R-:W-:Y:S05]  /*0110*/  BRA.U !UP0, `(.L_x_1) ;  /* 0x0000000108147547 */ /* 0x000fea000b800000 */
[----:B------:R-:W1:Y:S01]  /*0120*/  LDC.64 R2, c[0x0][0x888] ;  /* 0x00022200ff027b82 */ /* 0x000e620000000a00 */
[----:B------:R-:W1:Y:S02]  /*0130*/  LDCU.64 UR4, c[0x0][0x358] ;  /* 0x00006b00ff0477ac */ /* 0x000e640008000a00 */
[----:B-1----:R1:W5:Y:S01]  /*0140*/  LDG.E R41, desc[UR4][R2.64] ;  /* 0x0000000402297981 */ /* 0x002362000c1e1900 */
[----:B------:R-:W-:Y:S01]  /*0150*/  HFMA2 R84, -RZ, RZ, 0, 5.9604644775390625e-08 ;  /* 0x00000001ff547431 */ /* 0x000fe200000001ff */
[----:B------:R-:W-:Y:S05]  /*0160*/  BRA `(.L_x_0) ;  /* 0x00000000000c7947 */ /* 0x000fea0003800000 */
.L_x_1:
[----:B------:R-:W1:Y:S01]  /*0170*/  LDCU UR4, c[0x0][0x880] ;  /* 0x00011000ff0477ac */ /* 0x000e620008000800 */
[----:B------:R-:W-:Y:S01]  /*0180*/  HFMA2 R84, -RZ, RZ, 0, 5.9604644775390625e-08 ;  /* 0x00000001ff547431 */ /* 0x000fe200000001ff */
[----:B-1----:R-:W-:-:S07]  /*0190*/  MOV R41, UR4 ;  /* 0x0000000400297c02 */ /* 0x002fce0008000f00 */
.L_x_0:
[----:B------:R-:W2:Y:S02]  /*01a0*/  LDCU.64 UR4, c[0x0][0x8b0] ;  /* 0x00011600ff0477ac */ /* 0x000ea40008000a00 */
[----:B--2---:R-:W-:-:S04]  /*01b0*/  UISETP.NE.U32.AND UP0, UPT, UR4, URZ, UPT ;  /* 0x000000ff0400728c */ /* 0x004fc8000bf05070 */
[----:B------:R-:W-:-:S09]  /*01c0*/  UISETP.NE.AND.EX UP0, UPT, UR5, URZ, UPT, UP0 ;  /* 0x000000ff0500728c */ /* 0x000fd2000bf05300 */
[----:B------:R-:W-:Y:S05]  /*01d0*/  BRA.U UP0, `(.L_x_2) ;  /* 0x0000000100287547 */ /* 0x000fea000b800000 */
[----:B------:R-:W2:Y:S02]  /*01e0*/  LDCU.64 UR4, c[0x0][0x8a8] ;  /* 0x00011500ff0477ac */ /* 0x000ea40008000a00 */
[----:B--2---:R-:W-:-:S04]  /*01f0*/  UISETP.NE.U32.AND UP0, UPT, UR4, URZ, UPT ;  /* 0x000000ff0400728c */ /* 0x004fc8000bf05070 */
[----:B------:R-:W-:-:S09]  /*0200*/  UISETP.NE.AND.EX UP0, UPT, UR5, URZ, UPT, UP0 ;  /* 0x000000ff0500728c */ /* 0x000fd2000bf05300 */
[----:B------:R-:W-:Y:S05]  /*0210*/  BRA.U !UP0, `(.L_x_3) ;  /* 0x0000000108107547 */ /* 0x000fea000b800000 */
[----:B------:R-:W2:Y:S01]  /*0220*/  LDC.64 R38, c[0x0][0x8a8] ;  /* 0x00022a00ff267b82 */ /* 0x000ea20000000a00 */
[----:B------:R-:W2:Y:S02]  /*0230*/  LDCU.64 UR4, c[0x0][0x358] ;  /* 0x00006b00ff0477ac */ /* 0x000ea40008000a00 */
[----:B--2---:R2:W5:Y:S01]  /*0240*/  LDG.E R38, desc[UR4][R38.64] ;  /* 0x0000000426267981 */ /* 0x004562000c1e1900 */
[----:B------:R-:W-:Y:S05]  /*0250*/  BRA `(.L_x_2) ;  /* 0x0000000000087947 */ /* 0x000fea0003800000 */
.L_x_3:
[----:B------:R-:W2:Y:S02]  /*0260*/  LDCU UR4, c[0x0][0x8a0] ;  /* 0x00011400ff0477ac */ /* 0x000ea40008000800 */
[----:B--2---:R-:W-:Y:S02]  /*0270*/  MOV R38, UR4 ;  /* 0x0000000400267c02 */ /* 0x004fe40008000f00 */
.L_x_2:
[----:B------:R-:W-:Y:S01]  /*0280*/  IMAD.U32 R0, RZ, RZ, UR21 ;  /* 0x00000015ff007e24 */ /* 0x000fe2000f8e00ff */
[----:B------:R-:W-:Y:S04]  /*0290*/  BSSY.RECONVERGENT B0, `(.L_x_4) ;  /* 0x000000c000007945 */ /* 0x000fe80003800200 */
[C---:B------:R-:W-:Y:S02]  /*02a0*/  ISETP.NE.OR P3, PT, R0.reuse, 0x1, !P0 ;  /* 0x000000010000780c */ /* 0x040fe40004765670 */
[----:B------:R-:W-:-:S11]  /*02b0*/  ISETP.NE.OR P2, PT, R0, 0x3, !P0 ;  /* 0x000000030000780c */ /* 0x000fd60004745670 */
[----:B------:R-:W-:Y:S05]  /*02c0*/  @P3 BRA `(.L_x_5) ;  /* 0x0000000000203947 */ /* 0x000fea0003800000 */
[----:B------:R-:W3:Y:S02]  /*02d0*/  LDCU.64 UR4, c[0x0][0x348] ;  /* 0x00006900ff0477ac */ /* 0x000ee40008000a00 */
[----:B---3--:R-:W-:Y:S02]  /*02e0*/  UIADD3 UR6, UP1, UPT, UR4, 0x80, URZ ;  /* 0x0000008004067890 */ /* 0x008fe4000ff3e0ff */
[----:B------:R-:W-:Y:S02]  /*02f0*/  UIADD3 UR4, UP0, UPT, UR4, 0x180, URZ ;  /* 0x0000018004047890 */ /* 0x000fe4000ff1e0ff */
[----:B------:R-:W-:Y:S02]  /*0300*/  UIADD3.X UR7, UPT, UPT, URZ, UR5, URZ, UP1, !UPT ;  /* 0x00000005ff077290 */ /* 0x000fe40008ffe4ff */
[----:B------:R-:W-:-:S07]  /*0310*/  UIADD3.X UR5, UPT, UPT, URZ, UR5, URZ, UP0, !UPT ;  /* 0x00000005ff057290 */ /* 0x000fce00087fe4ff */
[----:B------:R3:W-:Y:S02]  /*0320*/  UTMACCTL.PF [UR6] ;  /* 0x00000000060079b9 */ /* 0x0007e40008040000 */
[----:B------:R3:W-:Y:S02]  /*0330*/  UTMACCTL.PF [UR4] ;  /* 0x00000000040079b9 */ /* 0x0007e40008040000 */
[----:B---3--:R-:W-:Y:S01]  /*0340*/  NOP ;  /* 0x0000000000007918 */ /* 0x008fe20000000000 */
.L_x_5:
[----:B------:R-:W-:Y:S05]  /*0350*/  BSYNC.RECONVERGENT B0 ;  /* 0x0000000000007941 */ /* 0x000fea0003800200 */
.L_x_4:
[----:B------:R-:W-:Y:S04]  /*0360*/  BSSY.RECONVERGENT B0, `(.L_x_6) ;  /* 0x000000a000007945 */ /* 0x000fe80003800200 */
        /* <DEDUP_REMOVED lines=9> */
.L_x_7:
[----:B------:R-:W-:Y:S05]  /*0400*/  BSYNC.RECONVERGENT B0 ;  /* 0x0000000000007941 */ /* 0x000fea0003800200 */
.L_x_6:
[----:B------:R-:W3:Y:S01]  /*0410*/  LDCU.64 UR4, c[0x0][0x888] ;  /* 0x00011100ff0477ac */ /* 0x000ee20008000a00 */
[----:B------:R-:W-:Y:S01]  /*0420*/  ISETP.NE.AND.EX P1, PT, RZ, UR9, PT, P1 ;  /* 0x00000009ff007c0c */ /* 0x000fe2000bf25310 */
[----:B------:R-:W-:Y:S01]  /*0430*/  UPLOP3.LUT UP5, UPT, UPT, UPT, UPT, 0x80, 0x8 ;  /* 0x000000000008789c */ /* 0x000fe20003faf070 */
[----:B---3--:R-:W-:-:S04]  /*0440*/  ISETP.NE.U32.AND P2, PT, RZ, UR4, PT ;  /* 0x00000004ff007c0c */ /* 0x008fc8000bf45070 */
[----:B------:R-:W-:-:S13]  /*0450*/  ISETP.NE.AND.EX P2, PT, RZ, UR5, PT, P2 ;  /* 0x00000005ff007c0c */ /* 0x000fda000bf45320 */
[----:B------:R-:W-:Y:S05]  /*0460*/  @P2 BRA P1, `(.L_x_8) ;  /* 0x0000000000282947 */ /* 0x000fea0000800000 */
[----:B------:R-:W-:Y:S01]  /*0470*/  UISETP.NE.U32.AND UP0, UPT, UR8, URZ, UPT ;  /* 0x000000ff0800728c */ /* 0x000fe2000bf05070 */
[----:B-----5:R-:W-:Y:S01]  /*0480*/  FSETP.NEU.AND P1, PT, R41, RZ, PT ;  /* 0x000000ff2900720b */ /* 0x020fe20003f2d000 */
[----:B------:R-:W-:Y:S02]  /*0490*/  UISETP.NE.U32.AND UP2, UPT, UR4, URZ, UPT ;  /* 0x000000ff0400728c */ /* 0x000fe4000bf45070 */
[----:B------:R-:W-:Y:S02]  /*04a0*/  UISETP.NE.AND.EX UP1, UPT, UR9, URZ, UPT, UP0 ;  /* 0x000000ff0900728c */ /* 0x000fe4000bf25300 */
[----:B------:R-:W-:-:S04]  /*04b0*/  UISETP.NE.AND.EX UP0, UPT, UR5, URZ, UPT, UP2 ;  /* 0x000000ff0500728c */ /* 0x000fc8000bf05320 */
[----:B------:R-:W-:-:S04]  /*04c0*/  USEL UR4, URZ, 0xffffffff, UP0 ;  /* 0xffffffffff047887 */ /* 0x000fc80008000000 */
[----:B------:R-:W-:Y:S01]  /*04d0*/  VOTEU.ANY UP0, P1 ;  /* 0x0000000000ff7886 */ /* 0x000fe20000800100 */
[----:B------:R-:W-:-:S04]  /*04e0*/  @!UP1 USEL UR4, URZ, 0xffffffff, UP0 ;  /* 0xffffffffff049887 */ /* 0x000fc80008000000 */
[----:B------:R-:W-:-:S04]  /*04f0*/  ULOP3.LUT UR4, UR4, 0x1, URZ, 0xc0, !UPT ;  /* 0x0000000104047892 */ /* 0x000fc8000f8ec0ff */
[----:B------:R-:W-:-:S11]  /*0500*/  UISETP.NE.U32.AND UP5, UPT, UR4, 0x1, UPT ;  /* 0x000000010400788c */ /* 0x000fd6000bfa5070 */
.L_x_8:
[----:B------:R-:W3:Y:S01]  /*0510*/  SHFL.IDX PT, R0, R85, RZ, 0x1f ;  /* 0x00001fff55007589 */ /* 0x000ee200000e0000 */
[----:B------:R-:W-:-:S04]  /*0520*/  UISETP.NE.AND UP0, UPT, UR21, 0x2, UPT ;  /* 0x000000021500788c */ /* 0x000fc8000bf05270 */
[----:B------:R-:W-:Y:S02]  /*0530*/  UISETP.EQ.AND UP1, UPT, UR46, URZ, !UP0 ;  /* 0x000000ff2e00728c */ /* 0x000fe4000c722270 */
[----:B------:R-:W-:-:S04]  /*0540*/  USEL UR49, URZ, 0x1, UP0 ;  /* 0x00000001ff317887 */ /* 0x000fc80008000000 */
[----:B------:R-:W-:Y:S02]  /*0550*/  PLOP3.LUT P3, PT, P0, PT, UP1, 0x80, 0x8 ;  /* 0x000000000008781c */ /* 0x000fe4000076f018 */
[----:B---3--:R-:W-:-:S13]  /*0560*/  ISETP.NE.AND P1, PT, R0, RZ, PT ;  /* 0x000000ff0000720c */ /* 0x008fda0003f25270 */
[----:B------:R-:W-:Y:S05]  /*0570*/  @P1 BRA `(.L_x_9) ;  /* 0x0000000000741947 */ /* 0x000fea0003800000 */
[----:B------:R-:W-:Y:S01]  /*0580*/  UMOV UR4, 0x400 ;  /* 0x0000040000047882 */ /* 0x000fe20000000000 */
[----:B------:R-:W-:Y:S01]  /*0590*/  UMOV UR8, 0x1 ;  /* 0x0000000100087882 */ /* 0x000fe20000000000 */
[----:B------:R-:W-:Y:S01]  /*05a0*/  UMOV UR6, 0x3 ;  /* 0x0000000300067882 */ /* 0x000fe20000000000 */
[----:B------:R-:W-:Y:S02]  /*05b0*/  ULEA UR4, UR52, UR4, 0x18 ;  /* 0x0000000434047291 */ /* 0x000fe4000f8ec0ff */
[----:B------:R-:W-:-:S04]  /*05c0*/  UIADD3 UR8, UPT, UPT, -UR8, 0x100000, URZ ;  /* 0x0010000008087890 */ /* 0x000fc8000fffe1ff */
[----:B------:R-:W-:Y:S02]  /*05d0*/  USHF.L.U32 UR9, UR8, 0xb, URZ ;  /* 0x0000000b08097899 */ /* 0x000fe400080006ff */
[----:B------:R-:W-:Y:S02]  /*05e0*/  USHF.L.U32 UR8, UR8, 0x1, URZ ;  /* 0x0000000108087899 */ /* 0x000fe400080006ff */
[----:B------:R-:W-:-:S04]  /*05f0*/  UIADD3 UR6, UPT, UPT, -UR6, 0x100000, URZ ;  /* 0x0010000006067890 */ /* 0x000fc8000fffe1ff */
[----:B------:R-:W-:Y:S02]  /*0600*/  USHF.L.U32 UR7, UR6, 0xb, URZ ;  /* 0x0000000b06077899 */ /* 0x000fe400080006ff */
[----:B------:R-:W-:Y:S01]  /*0610*/  USHF.L.U32 UR6, UR6, 0x1, URZ ;  /* 0x0000000106067899 */ /* 0x000fe200080006ff */
[----:B------:R-:W-:Y:S01]  /*0620*/  ELECT P1, URZ, PT ;  /* 0x0000000000ff782f */ /* 0x000fe20003820000 */
[----:B------:R-:W3:Y:S02]  /*0630*/  FENCE.VIEW.ASYNC.S ;  /* 0x00000000000073c6 */ /* 0x000ee40000000000 */
[----:B---3--:R3:W4:Y:S08]  /*0640*/  SYNCS.EXCH.64 URZ, [UR4], UR8 ;  /* 0x0000000804ff75b2 */ /* 0x0087300008000100 */
[----:B------:R3:W1:Y:S01]  /*0650*/  SYNCS.EXCH.64 URZ, [UR4+0x40], UR6 ;  /* 0x0000400604ff75b2 */ /* 0x0006620008000100 */
        /* <DEDUP_REMOVED lines=13> */
[----:B------:R3:W1:Y:S02]  /*0730*/  SYNCS.EXCH.64 URZ, [UR4+0x78], UR6 ;  /* 0x0000780604ff75b2 */ /* 0x0006640008000100 */
[----:B---3--:R-:W-:Y:S01]  /*0740*/  NOP ;  /* 0x0000000000007918 */ /* 0x008fe20000000000 */
.L_x_9:
[----:B------:R-:W3:Y:S01]  /*0750*/  SHFL.IDX PT, R0, R85, RZ, 0x1f ;  /* 0x00001fff55007589 */ /* 0x000ee200000e0000 */
[----:B------:R-:W-:Y:S01]  /*0760*/  NOP ;  /* 0x0000000000007918 */ /* 0x000fe20000000000 */
[----:B---3--:R-:W-:-:S13]  /*0770*/  ISETP.NE.AND P1, PT, R0, 0x1, PT ;  /* 0x000000010000780c */ /* 0x008fda0003f25270 */
        /* <DEDUP_REMOVED lines=13> */
[----:B---3--:R3:W1:Y:S08]  /*0850*/  SYNCS.EXCH.64 URZ, [UR4+0x80], UR8 ;  /* 0x0000800804ff75b2 */ /* 0x0086700008000100 */
[----:B------:R3:W1:Y:S01]  /*0860*/  SYNCS.EXCH.64 URZ, [UR4+0xa0], UR6 ;  /* 0x0000a00604ff75b2 */ /* 0x0006620008000100 */
[----:B------:R3:W1:Y:S01]  /*0870*/  SYNCS.EXCH.64 URZ, [UR4+0x88], UR8 ;  /* 0x0000880804ff75b2 */ /* 0x0006620008000100 */
[----:B------:R3:W1:Y:S01]  /*0880*/  SYNCS.EXCH.64 URZ, [UR4+0xa8], UR6 ;  /* 0x0000a80604ff75b2 */ /* 0x0006620008000100 */
[----:B------:R3:W1:Y:S01]  /*0890*/  SYNCS.EXCH.64 URZ, [UR4+0x90], UR8 ;  /* 0x0000900804ff75b2 */ /* 0x0006620008000100 */
[----:B------:R3:W1:Y:S01]  /*08a0*/  SYNCS.EXCH.64 URZ, [UR4+0xb0], UR6 ;  /* 0x0000b00604ff75b2 */ /* 0x0006620008000100 */
[----:B------:R3:W1:Y:S01]  /*08b0*/  SYNCS.EXCH.64 URZ, [UR4+0x98], UR8 ;  /* 0x0000980804ff75b2 */ /* 0x0006620008000100 */
[----:B------:R3:W1:Y:S01]  /*08c0*/  SYNCS.EXCH.64 URZ, [UR4+0xb8], UR6 ;  /* 0x0000b80604ff75b2 */ /* 0x0006620008000100 */
[----:B------:R-:W-:Y:S01]  /*08d0*/  NOP ;  /* 0x0000000000007918 */ /* 0x000fe20000000000 */
.L_x_10:
[----:B------:R-:W2:Y:S01]  /*08e0*/  SHFL.IDX PT, R0, R85, RZ, 0x1f ;  /* 0x00001fff55007589 */ /* 0x000ea200000e0000 */
[----:B------:R-:W-:Y:S01]  /*08f0*/  NOP ;  /* 0x0000000000007918 */ /* 0x000fe20000000000 */
[----:B--2---:R-:W-:-:S13]  /*0900*/  ISETP.NE.AND P1, PT, R0, 0x3, PT ;  /* 0x000000030000780c */ /* 0x004fda0003f25270 */
[----:B------:R-:W-:Y:S05]  /*0910*/  @P1 BRA `(.L_x_11) ;  /* 0x00000000002c1947 */ /* 0x000fea0003800000 */
[----:B---3--:R-:W-:Y:S01]  /*0920*/  UMOV UR6, 0x400 ;  /* 0x0000040000067882 */ /* 0x008fe20000000000 */
[----:B------:R-:W-:Y:S01]  /*0930*/  UMOV UR4, 0x20 ;  /* 0x0000002000047882 */ /* 0x000fe20000000000 */
[----:B------:R-:W-:Y:S02]  /*0940*/  ULEA UR6, UR52, UR6, 0x18 ;  /* 0x0000000634067291 */ /* 0x000fe4000f8ec0ff */
[----:B------:R-:W-:-:S04]  /*0950*/  UIADD3 UR4, UPT, UPT, -UR4, 0x100000, URZ ;  /* 0x0010000004047890 */ /* 0x000fc8000fffe1ff */
[----:B------:R-:W-:Y:S02]  /*0960*/  USHF.L.U32 UR5, UR4, 0xb, URZ ;  /* 0x0000000b04057899 */ /* 0x000fe400080006ff */
[----:B------:R-:W-:Y:S01]  /*0970*/  USHF.L.U32 UR4, UR4, 0x1, URZ ;  /* 0x0000000104047899 */ /* 0x000fe200080006ff */
[----:B------:R-:W-:Y:S01]  /*0980*/  ELECT P1, URZ, PT ;  /* 0x0000000000ff782f */ /* 0x000fe20003820000 */
[----:B------:R-:W2:Y:S10]  /*0990*/  FENCE.VIEW.ASYNC.S ;  /* 0x00000000000073c6 */ /* 0x000eb40000000000 */
[----:B--2---:R2:W3:Y:S01]  /*09a0*/  SYNCS.EXCH.64 URZ, [UR6+0xc0], UR4 ;  /* 0x0000c00406ff75b2 */ /* 0x0044e20008000100 */
[----:B------:R2:W1:Y:S01]  /*09b0*/  SYNCS.EXCH.64 URZ, [UR6+0xc8], UR4 ;  /* 0x0000c80406ff75b2 */ /* 0x0004620008000100 */
[----:B------:R-:W-:Y:S01]  /*09c0*/  NOP ;  /* 0x0000000000007918 */ /* 0x000fe20000000000 */
.L_x_11:
[----:B------:R-:W4:Y:S01]  /*09d0*/  SHFL.IDX PT, R0, R85, RZ, 0x1f ;  /* 0x00001fff55007589 */ /* 0x000f2200000e0000 */
[----:B------:R-:W-:Y:S01]  /*09e0*/  NOP ;  /* 0x0000000000007918 */ /* 0x000fe20000000000 */
[----:B----4-:R-:W-:-:S13]  /*09f0*/  ISETP.NE.AND P1, PT, R0, 0x4, PT ;  /* 0x000000040000780c */ /* 0x010fda0003f25270 */
[----:B------:R-:W-:Y:S05]  /*0a00*/  @P1 BRA `(.L_x_12) ;  /* 0x0000000000481947 */ /* 0x000fea0003800000 */
[----:B--23--:R-:W-:Y:S01]  /*0a10*/  UMOV UR4, 0x720 ;  /* 0x0000072000047882 */ /* 0x00cfe20000000000 */
[----:B------:R-:W-:Y:S01]  /*0a20*/  UMOV UR6, 0x400 ;  /* 0x0000040000067882 */ /* 0x000fe20000000000 */
[----:B------:R-:W-:Y:S01]  /*0a30*/  USEL UR4, UR4, 0x620, UP5 ;  /* 0x0000062004047887 */ /* 0x000fe2000a800000 */
        /* <DEDUP_REMOVED lines=9> */
[----:B------:R-:W2:Y:S02]  /*0ad0*/  FENCE.VIEW.ASYNC.S ;  /* 0x00000000000073c6 */ /* 0x000ea40000000000 */
[----:B--2---:R4:W2:Y:S08]  /*0ae0*/  SYNCS.EXCH.64 URZ, [UR6+0xd0], UR8 ;  /* 0x0000d00806ff75b2 */ /* 0x0048b00008000100 */
[----:B------:R4:W3:Y:S01]  /*0af0*/  SYNCS.EXCH.64 URZ, [UR6+0xe0], UR4 ;  /* 0x0000e00406ff75b2 */ /* 0x0008e20008000100 */
[----:B------:R4:W1:Y:S01]  /*0b00*/  SYNCS.EXCH.64 URZ, [UR6+0xd8], UR8 ;  /* 0x0000d80806ff75b2 */ /* 0x0008620008000100 */
[----:B------:R4:W1:Y:S02]  /*0b10*/  SYNCS.EXCH.64 URZ, [UR6+0xe8], UR4 ;  /* 0x0000e80406ff75b2 */ /* 0x0008640008000100 */
[----:B----4-:R-:W-:Y:S01]  /*0b20*/  NOP ;  /* 0x0000000000007918 */ /* 0x010fe20000000000 */
.L_x_12:
[----:B------:R-:W4:Y:S01]  /*0b30*/  SHFL.IDX PT, R0, R85, RZ, 0x1f ;  /* 0x00001fff55007589 */ /* 0x000f2200000e0000 */
[----:B------:R-:W-:Y:S01]  /*0b40*/  NOP ;  /* 0x0000000000007918 */ /* 0x000fe20000000000 */
[----:B----4-:R-:W-:-:S13]  /*0b50*/  ISETP.NE.AND P1, PT, R0, 0x5, PT ;  /* 0x000000050000780c */ /* 0x010fda0003f25270 */
[----:B------:R-:W-:Y:S05]  /*0b60*/  @P1 BRA `(.L_x_13) ;  /* 0x0000000000541947 */ /* 0x000fea0003800000 */
[----:B--23--:R-:W-:Y:S01]  /*0b70*/  UMOV UR4, 0x400 ;  /* 0x0000040000047882 */ /* 0x00cfe20000000000 */
        /* <DEDUP_REMOVED lines=14> */
[----:B------:R4:W1:Y:S01]  /*0c60*/  SYNCS.EXCH.64 URZ, [UR4+0x118], UR8 ;  /* 0x0001180804ff75b2 */ /* 0x0008620008000100 */
[----:B------:R4:W1:Y:S01]  /*0c70*/  SYNCS.EXCH.64 URZ, [UR4+0x100], UR6 ;  /* 0x0001000604ff75b2 */ /* 0x0008620008000100 */
[----:B------:R4:W1:Y:S01]  /*0c80*/  SYNCS.EXCH.64 URZ, [UR4+0x120], UR8 ;  /* 0x0001200804ff75b2 */ /* 0x0008620008000100 */
[----:B------:R4:W1:Y:S01]  /*0c90*/  SYNCS.EXCH.64 URZ, [UR4+0x108], UR6 ;  /* 0x0001080604ff75b2 */ /* 0x0008620008000100 */
[----:B------:R4:W1:Y:S02]  /*0ca0*/  SYNCS.EXCH.64 URZ, [UR4+0x128], UR8 ;  /* 0x0001280804ff75b2 */ /* 0x0008640008000100 */
[----:B----4-:R-:W-:Y:S01]  /*0cb0*/  NOP ;  /* 0x0000000000007918 */ /* 0x010fe20000000000 */
.L_x_13:
[----:B------:R-:W4:Y:S01]  /*0cc0*/  SHFL.IDX PT, R0, R85, RZ, 0x1f ;  /* 0x00001fff55007589 */ /* 0x000f2200000e0000 */
[----:B------:R-:W-:Y:S01]  /*0cd0*/  ISETP.NE.OR P0, PT, RZ, UR21, !P0 ;  /* 0x00000015ff007c0c */ /* 0x000fe2000c705670 */
[----:B------:R-:W-:Y:S01]  /*0ce0*/  NOP ;  /* 0x0000000000007918 */ /* 0x000fe20000000000 */
[----:B----4-:R-:W-:-:S13]  /*0cf0*/  ISETP.NE.AND P1, PT, R0, 0x3, PT ;  /* 0x000000030000780c */ /* 0x010fda0003f25270 */
[----:B------:R-:W-:Y:S05]  /*0d00*/  @P1 BRA `(.L_x_14) ;  /* 0x0000000000341947 */ /* 0x000fea0003800000 */
[----:B--23--:R-:W-:Y:S01]  /*0d10*/  UMOV UR4, 0x400 ;  /* 0x0000040000047882 */ /* 0x00cfe20000000000 */
[----:B------:R-:W-:Y:S01]  /*0d20*/  UMOV UR6, 0x20 ;  /* 0x0000002000067882 */ /* 0x000fe20000000000 */
[----:B------:R-:W-:Y:S02]  /*0d30*/  ULEA UR4, UR52, UR4, 0x18 ;  /* 0x0000000434047291 */ /* 0x000fe4000f8ec0ff */
[----:B------:R-:W-:-:S04]  /*0d40*/  UIADD3 UR6, UPT, UPT, -UR6, 0x100000, URZ ;  /* 0x0010000006067890 */ /* 0x000fc8000fffe1ff */
[----:B------:R-:W-:Y:S02]  /*0d50*/  USHF.L.U32 UR7, UR6, 0xb, URZ ;  /* 0x0000000b06077899 */ /* 0x000fe400080006ff */
[----:B------:R-:W-:Y:S01]  /*0d60*/  USHF.L.U32 UR6, UR6, 0x1, URZ ;  /* 0x0000000106067899 */ /* 0x000fe200080006ff */
[----:B------:R-:W-:Y:S01]  /*0d70*/  ELECT P1, URZ, PT ;  /* 0x0000000000ff782f */ /* 0x000fe20003820000 */
[----:B------:R-:W2:Y:S10]  /*0d80*/  FENCE.VIEW.ASYNC.S ;  /* 0x00000000000073c6 */ /* 0x000eb40000000000 */
[----:B--2---:R4:W2:Y:S01]  /*0d90*/  SYNCS.EXCH.64 URZ, [UR4+0x130], UR6 ;  /* 0x0001300604ff75b2 */ /* 0x0048a20008000100 */
[----:B------:R4:W3:Y:S01]  /*0da0*/  SYNCS.EXCH.64 URZ, [UR4+0x140], UR6 ;  /* 0x0001400604ff75b2 */ /* 0x0008e20008000100 */
[----:B------:R4:W1:Y:S01]  /*0db0*/  SYNCS.EXCH.64 URZ, [UR4+0x138], UR6 ;  /* 0x0001380604ff75b2 */ /* 0x0008620008000100 */
[----:B------:R4:W1:Y:S02]  /*0dc0*/  SYNCS.EXCH.64 URZ, [UR4+0x148], UR6 ;  /* 0x0001480604ff75b2 */ /* 0x0008640008000100 */
[----:B----4-:R-:W-:Y:S01]  /*0dd0*/  NOP ;  /* 0x0000000000007918 */ /* 0x010fe20000000000 */
.L_x_14:
[----:B------:R-:W-:Y:S01]  /*0de0*/  VOTEU.ALL UP0, P0 ;  /* 0x0000000000ff7886 */ /* 0x000fe20000000000 */
[----:B--23--:R-:W-:Y:S01]  /*0df0*/  UMOV UR4, 0x20 ;  /* 0x0000002000047882 */ /* 0x00cfe20000000000 */
[----:B------:R-:W2:Y:S01]  /*0e00*/  LDCU UR33, c[0x0][0x36c] ;  /* 0x00006d80ff2177ac */ /* 0x000ea20008000800 */
[----:B------:R-:W-:Y:S01]  /*0e10*/  NOP ;  /* 0x0000000000007918 */ /* 0x000fe20000000000 */
[----:B------:R-:W-:Y:S01]  /*0e20*/  LOP3.LUT R0, R97, 0x1f, RZ, 0xc0, !PT ;  /* 0x0000001f61007812 */ /* 0x000fe200078ec0ff */
[----:B------:R-:W-:Y:S01]  /*0e30*/  @!UP0 UMOV UR6, 0x400 ;  /* 0x0000040000068882 */ /* 0x000fe20000000000 */
[----:B------:R-:W-:-:S04]  /*0e40*/  @!UP0 UIADD3 UR4, UPT, UPT, -UR4, 0x100000, URZ ;  /* 0x0010000004048890 */ /* 0x000fc8000fffe1ff */
[----:B------:R-:W-:Y:S02]  /*0e50*/  @!UP0 USHF.L.U32 UR5, UR4, 0xb, URZ ;  /* 0x0000000b04058899 */ /* 0x000fe400080006ff */
[----:B------:R-:W-:Y:S02]  /*0e60*/  @!UP0 USHF.L.U32 UR4, UR4, 0x1, URZ ;  /* 0x0000000104048899 */ /* 0x000fe400080006ff */
[----:B------:R-:W-:Y:S01]  /*0e70*/  @!UP0 ULEA UR6, UR52, UR6, 0x18 ;  /* 0x0000000634068291 */ /* 0x000fe2000f8ec0ff */
[----:B------:R-:W-:Y:S01]  /*0e80*/  VOTEU.ALL UP0, P0 ;  /* 0x0000000000ff7886 */ /* 0x000fe20000000000 */
[----:B------:R-:W-:Y:S02]  /*0e90*/  UISETP.NE.AND UP6, UPT, UR21, URZ, UPT ;  /* 0x000000ff1500728c */ /* 0x000fe4000bfc5270 */
[----:B--2---:R-:W-:Y:S01]  /*0ea0*/  UISETP.EQ.U32.AND UP1, UPT, UR33, 0x1, UPT ;  /* 0x000000012100788c */ /* 0x004fe2000bf22070 */
[----:B------:R-:W2:Y:S07]  /*0eb0*/  FENCE.VIEW.ASYNC.S ;  /* 0x00000000000073c6 */ /* 0x000eae0000000000 */
[----:B--2---:R2:W3:Y:S01]  /*0ec0*/  @!UP0 SYNCS.EXCH.64 URZ, [UR6+0x150], UR4 ;  /* 0x0001500406ff85b2 */ /* 0x0044e20008000100 */
[----:B------:R-:W-:Y:S05]  /*0ed0*/  BRA.U !UP1, `(.L_x_15) ;  /* 0x0000000109087547 */ /* 0x000fea000b800000 */
[----:B-1-3--:R-:W-:Y:S01]  /*0ee0*/  UCGABAR_ARV ;  /* 0x00000000000079c7 */ /* 0x00afe20008000000 */
[----:B------:R-:W-:Y:S05]  /*0ef0*/  BRA `(.L_x_16) ;  /* 0x0000000000047947 */ /* 0x000fea0003800000 */
.L_x_15:
[----:B-1-3--:R-:W-:Y:S01]  /*0f00*/  NOP ;  /* 0x0000000000007918 */ /* 0x00afe20000000000 */
.L_x_16:
[----:B------:R-:W1:Y:S01]  /*0f10*/  S2UR UR20, SR_CTAID.Y ;  /* 0x00000000001479c3 */ /* 0x000e620000002600 */
[----:B------:R-:W-:-:S05]  /*0f20*/  CS2R.32 R86, SR_CgaSize ;  /* 0x0000000000567805 */ /* 0x000fca0000008a00 */
[----:B------:R-:W-:-:S05]  /*0f30*/  IMAD R86, R86, -0xa0, RZ ;  /* 0xffffff6056567824 */ /* 0x000fca00078e02ff */
[----:B--2---:R-:W-:-:S14]  /*0f40*/  R2UR UR4, R86 ;  /* 0x00000000560472ca */ /* 0x004fdc00000e0000 */
[----:B------:R-:W2:Y:S01]  /*0f50*/  LDCU UR4, c[0x0][UR4+0x2b4] ;  /* 0x00005680040477ac */ /* 0x000ea20008000800 */
[----:B------:R-:W-:-:S05]  /*0f60*/  CS2R.32 R86, SR_CgaSize ;  /* 0x0000000000567805 */ /* 0x000fca0000008a00 */
[----:B------:R-:W-:-:S05]  /*0f70*/  IMAD R86, R86, -0xa0, RZ ;  /* 0xffffff6056567824 */ /* 0x000fca00078e02ff */
[----:B------:R-:W-:-:S14]  /*0f80*/  R2UR UR5, R86 ;  /* 0x00000000560572ca */ /* 0x000fdc00000e0000 */
[----:B------:R-:W3:Y:S01]  /*0f90*/  LDCU UR5, c[0x0][UR5+0x2b0] ;  /* 0x00005600050577ac */ /* 0x000ee20008000800 */
[----:B------:R-:W4:Y:S01]  /*0fa0*/  S2UR UR27, SR_CTAID.X ;  /* 0x00000000001b79c3 */ /* 0x000f220000002500 */
[----:B------:R-:W-:-:S05]  /*0fb0*/  CS2R.32 R86, SR_CgaSize ;  /* 0x0000000000567805 */ /* 0x000fca0000008a00 */
[----:B------:R-:W-:-:S05]  /*0fc0*/  IMAD R86, R86, -0xa0, RZ ;  /* 0xffffff6056567824 */ /* 0x000fca00078e02ff */
[----:B------:R-:W-:-:S14]  /*0fd0*/  R2UR UR8, R86 ;  /* 0x00000000560872ca */ /* 0x000fdc00000e0000 */
[----:B------:R-:W3:Y:S01]  /*0fe0*/  LDCU UR8, c[0x0][UR8+0x2a4] ;  /* 0x00005480080877ac */ /* 0x000ee20008000800 */
[----:B------:R-:W-:-:S05]  /*0ff0*/  CS2R.32 R86, SR_CgaSize ;  /* 0x0000000000567805 */ /* 0x000fca0000008a00 */
[----:B------:R-:W-:-:S05]  /*1000*/  IMAD R86, R86, -0xa0, RZ ;  /* 0xffffff6056567824 */ /* 0x000fca00078e02ff */
[----:B------:R-:W-:-:S14]  /*1010*/  R2UR UR63, R86 ;  /* 0x00000000563f72ca */ /* 0x000fdc00000e0000 */
[----:B------:R-:W3:Y:S01]  /*1020*/  LDCU UR63, c[0x0][UR63+0x2a0] ;  /* 0x000054003f3f77ac */ /* 0x000ee20008000800 */
[----:B------:R-:W-:Y:S02]  /*1030*/  ULOP3.LUT UR7, UR52, 0x3, URZ, 0xc0, !UPT ;  /* 0x0000000334077892 */ /* 0x000fe4000f8ec0ff */
[----:B------:R-:W-:Y:S02]  /*1040*/  USHF.R.U32.HI UR12, URZ, 0x1, UR52 ;  /* 0x00000001ff0c7899 */ /* 0x000fe40008011634 */
[----:B------:R-:W-:Y:S02]  /*1050*/  UISETP.GT.U32.AND UP1, UPT, UR7, 0xffff, UPT ;  /* 0x0000ffff0700788c */ /* 0x000fe4000bf24070 */
[----:B------:R-:W-:Y:S01]  /*1060*/  USHF.R.U32.HI UR11, URZ, 0x2, UR52 ;  /* 0x00000002ff0b7899 */ /* 0x000fe20008011634 */
[----:B-1----:R-:W-:Y:S01]  /*1070*/  I2FP.F32.U32 R2, UR20 ;  /* 0x0000001400027c45 */ /* 0x002fe20008201000 */
[----:B------:R-:W-:Y:S01]  /*1080*/  USHF.L.U32 UR41, UR52, 0xa, URZ ;  /* 0x0000000a34297899 */ /* 0x000fe200080006ff */
[----:B------:R-:W1:Y:S03]  /*1090*/  LDCU UR24, c[0x0][0xb24] ;  /* 0x00016480ff1877ac */ /* 0x000e660008000800 */
[----:B--2---:R-:W-:Y:S01]  /*10a0*/  FMUL R2, R2, UR4 ;  /* 0x0000000402027c20 */ /* 0x004fe20008400000 */
[----:B------:R-:W-:Y:S01]  /*10b0*/  ULOP3.LUT UR4, UR52, 0x4, URZ, 0xc0, !UPT ;  /* 0x0000000434047892 */ /* 0x000fe2000f8ec0ff */
[----:B----4-:R-:W-:Y:S01]  /*10c0*/  I2FP.F32.U32 R3, UR27 ;  /* 0x0000001b00037c45 */ /* 0x010fe20008201000 */
[----:B------:R-:W2:Y:S03]  /*10d0*/  LDCU UR42, c[0x0][0xb24] ;  /* 0x00016480ff2a77ac */ /* 0x000ea60008000800 */
[----:B------:R-:W4:Y:S01]  /*10e0*/  F2I.U32.TRUNC.NTZ R2, R2 ;  /* 0x0000000200027305 */ /* 0x000f22000020f000 */
[----:B---3--:R-:W-:Y:S01]  /*10f0*/  FMUL R3, R3, UR5 ;  /* 0x0000000503037c20 */ /* 0x008fe20008400000 */
[----:B------:R-:W-:Y:S01]  /*1100*/  ULOP3.LUT UR4, UR4, 0x1, UR52, 0xf8, !UPT ;  /* 0x0000000104047892 */ /* 0x000fe2000f8ef834 */
[----:B------:R-:W3:Y:S05]  /*1110*/  LDCU UR29, c[0x0][0xb30] ;  /* 0x00016600ff1d77ac */ /* 0x000eea0008000800 */
[----:B------:R-:W1:Y:S01]  /*1120*/  F2I.U32.TRUNC.NTZ R3, R3 ;  /* 0x0000000300037305 */ /* 0x000e62000020f000 */
[----:B------:R-:W-:Y:S01]  /*1130*/  UISETP.GT.U32.AND UP0, UPT, UR4, 0xffff, UPT ;  /* 0x0000ffff0400788c */ /* 0x000fe2000bf04070 */
[----:B------:R-:W-:Y:S01]  /*1140*/  UMOV UR13, 0x11 ;  /* 0x00000011000d7882 */ /* 0x000fe20000000000 */
[----:B------:R-:W-:-:S02]  /*1150*/  UMOV UR14, 0x5 ;  /* 0x00000005000e7882 */ /* 0x000fc40000000000 */
[----:B------:R-:W-:Y:S01]  /*1160*/  USEL UR25, UR4, 0xffff, !UP0 ;  /* 0x0000ffff04197887 */ /* 0x000fe2000c000000 */
[----:B----4-:R-:W-:Y:S01]  /*1170*/  R2UR UR6, R2 ;  /* 0x00000000020672ca */ /* 0x010fe200000e0000 */
[----:B------:R-:W-:Y:S01]  /*1180*/  USEL UR26, UR7, 0xffff, !UP1 ;  /* 0x0000ffff071a7887 */ /* 0x000fe2000c800000 */
[----:B------:R-:W-:Y:S02]  /*1190*/  PRMT R2, RZ, 0x7610, R2 ;  /* 0x00007610ff027816 */ /* 0x000fe40000000002 */
[----:B-1----:R-:W-:Y:S02]  /*11a0*/  R2UR UR5, R3 ;  /* 0x00000000030572ca */ /* 0x002fe400000e0000 */
[----:B------:R-:W-:-:S07]  /*11b0*/  PRMT R3, RZ, 0x7610, R3 ;  /* 0x00007610ff037816 */ /* 0x000fce0000000003 */
[----:B------:R-:W-:-:S04]  /*11c0*/  UIADD3 UR4, UPT, UPT, -UR6, URZ, URZ ;  /* 0x000000ff06047290 */ /* 0x000fc8000fffe1ff */
[----:B------:R-:W-:Y:S02]  /*11d0*/  UIMAD UR4, UR8, UR4, UR20 ;  /* 0x00000004080472a4 */ /* 0x000fe4000f8e0214 */
[----:B------:R-:W-:-:S04]  /*11e0*/  UIADD3 UR5, UPT, UPT, -UR5, URZ, URZ ;  /* 0x000000ff05057290 */ /* 0x000fc8000fffe1ff */
[----:B------:R-:W-:Y:S01]  /*11f0*/  IMAD.U32 R86, RZ, RZ, UR4 ;  /* 0x00000004ff567e24 */ /* 0x000fe2000f8e00ff */
[----:B------:R-:W-:Y:S01]  /*1200*/  UIMAD UR63, UR63, UR5, UR27 ;  /* 0x000000053f3f72a4 */ /* 0x000fe2000f8e021b */
[----:B--23--:R-:W-:Y:S11]  /*1210*/  BRA.U UP6, `(.L_x_17) ;  /* 0x0000000106687547 */ /* 0x00cff6000b800000 */
[----:B------:R-:W-:Y:S01]  /*1220*/  R2UR UR15, R86 ;  /* 0x00000000560f72ca */ /* 0x000fe200000e0000 */
[----:B------:R-:W-:Y:S02]  /*1230*/  ULOP3.LUT UR4, UR63, 0x2, URZ, 0x3c, !UPT ;  /* 0x000000023f047892 */ /* 0x000fe4000f8e3cff */
[----:B------:R-:W-:-:S10]  /*1240*/  ULOP3.LUT UR10, UR63, 0xfffffffe, URZ, 0xc0, !UPT ;  /* 0xfffffffe3f0a7892 */ /* 0x000fd4000f8ec0ff */
[----:B------:R-:W-:Y:S02]  /*1250*/  UISETP.NE.AND UP0, UPT, UR15, URZ, UPT ;  /* 0x000000ff0f00728c */ /* 0x000fe4000bf05270 */
[----:B------:R-:W-:Y:S02]  /*1260*/  UISETP.NE.AND UP2, UPT, UR15, 0x1, UPT ;  /* 0x000000010f00788c */ /* 0x000fe4000bf45270 */
[----:B------:R-:W-:Y:S02]  /*1270*/  UISETP.GT.U32.AND UP4, UPT, UR63, 0x1, UP0 ;  /* 0x000000013f00788c */ /* 0x000fe40008784070 */
[----:B------:R-:W-:Y:S02]  /*1280*/  UISETP.GT.U32.AND UP3, UPT, UR63, 0x1, UP2 ;  /* 0x000000013f00788c */ /* 0x000fe40009764070 */
[----:B------:R-:W-:Y:S02]  /*1290*/  UISETP.GT.U32.AND UP1, UPT, UR4, 0x1, UP0 ;  /* 0x000000010400788c */ /* 0x000fe40008724070 */
[----:B------:R-:W-:-:S02]  /*12a0*/  UISETP.GT.U32.AND UP0, UPT, UR4, 0x1, UP2 ;  /* 0x000000010400788c */ /* 0x000fc40009704070 */
[----:B------:R-:W-:Y:S02]  /*12b0*/  USEL UR6, URZ, 0x1, UP4 ;  /* 0x00000001ff067887 */ /* 0x000fe4000a000000 */
[----:B------:R-:W-:Y:S02]  /*12c0*/  USEL UR5, URZ, 0x10, UP3 ;  /* 0x00000010ff057887 */ /* 0x000fe40009800000 */
[----:B------:R-:W-:Y:S02]  /*12d0*/  USEL UR4, URZ, 0x2, UP4 ;  /* 0x00000002ff047887 */ /* 0x000fe4000a000000 */
[----:B------:R-:W-:Y:S02]  /*12e0*/  USEL UR9, URZ, 0x20, UP3 ;  /* 0x00000020ff097887 */ /* 0x000fe40009800000 */
[----:B------:R-:W-:Y:S02]  /*12f0*/  USEL UR8, URZ, 0x4, UP1 ;  /* 0x00000004ff087887 */ /* 0x000fe40008800000 */
[----:B------:R-:W-:-:S02]  /*1300*/  UIADD3 UR4, UPT, UPT, UR4, UR5, UR6 ;  /* 0x0000000504047290 */ /* 0x000fc4000fffe006 */
[----:B------:R-:W-:Y:S02]  /*1310*/  USEL UR6, URZ, 0x8, UP1 ;  /* 0x00000008ff067887 */ /* 0x000fe40008800000 */
[----:B------:R-:W-:Y:S02]  /*1320*/  USEL UR7, URZ, 0x40, UP0 ;  /* 0x00000040ff077887 */ /* 0x000fe40008000000 */
[----:B------:R-:W-:Y:S02]  /*1330*/  UIADD3 UR5, UPT, UPT, UR8, UR9, UR4 ;  /* 0x0000000908057290 */ /* 0x000fe4000fffe004 */
[----:B------:R-:W-:Y:S02]  /*1340*/  ULEA UR4, UR15, UR10, 0x2 ;  /* 0x0000000a0f047291 */ /* 0x000fe4000f8e10ff */
[----:B------:R-:W-:Y:S02]  /*1350*/  USEL UR8, URZ, 0x80, UP0 ;  /* 0x00000080ff087887 */ /* 0x000fe40008000000 */
[----:B------:R-:W-:-:S03]  /*1360*/  UIADD3 UR5, UPT, UPT, UR6, UR7, UR5 ;  /* 0x0000000706057290 */ /* 0x000fc6000fffe005 */
[----:B------:R-:W-:Y:S01]  /*1370*/  UMOV UR6, 0x3 ;  /* 0x0000000300067882 */ /* 0x000fe20000000000 */
[----:B------:R-:W-:Y:S02]  /*1380*/  UIADD3 UR5, UPT, UPT, UR5, UR8, URZ ;  /* 0x0000000805057290 */ /* 0x000fe4000fffe0ff */
[----:B------:R-:W-:-:S04]  /*1390*/  USHF.L.U32 UR4, UR6, UR4, URZ ;  /* 0x0000000406047299 */ /* 0x000fc800080006ff */
[----:B------:R-:W-:Y:S02]  /*13a0*/  MOV R3, UR5 ;  /* 0x0000000500037c02 */ /* 0x000fe40008000f00 */
[----:B------:R-:W-:-:S07]  /*13b0*/  IMAD.U32 R2, RZ, RZ, UR4 ;  /* 0x00000004ff027e24 */ /* 0x000fce000f8e00ff */
.L_x_17:
[----:B------:R-:W1:Y:S01]  /*13c0*/  S2UR UR36, SR_CTAID.Z ;  /* 0x00000000002479c3 */ /* 0x000e620000002700 */
[----:B------:R-:W-:Y:S02]  /*13d0*/  UISETP.GE.AND UP0, UPT, UR24, 0x1, UPT ;  /* 0x000000011800788c */ /* 0x000fe4000bf06270 */
[----:B------:R-:W-:Y:S02]  /*13e0*/  ULOP3.LUT UR26, UR26, 0xffff, URZ, 0xc0, !UPT ;  /* 0x0000ffff1a1a7892 */ /* 0x000fe4000f8ec0ff */
[----:B------:R-:W-:Y:S02]  /*13f0*/  ULOP3.LUT UR25, UR25, 0xffff, URZ, 0xc0, !UPT ;  /* 0x0000ffff19197892 */ /* 0x000fe4000f8ec0ff */
[----:B------:R-:W-:Y:S02]  /*1400*/  UISETP.NE.AND UP3, UPT, UR21, 0x2, UPT ;  /* 0x000000021500788c */ /* 0x000fe4000bf65270 */
[----:B------:R-:W-:Y:S02]  /*1410*/  ULOP3.LUT UR32, UR12, 0x1, URZ, 0xc0, !UPT ;  /* 0x000000010c207892 */ /* 0x000fe4000f8ec0ff */
[----:B------:R-:W-:-:S02]  /*1420*/  ULOP3.LUT UR31, UR11, 0x1, URZ, 0xc0, !UPT ;  /* 0x000000010b1f7892 */ /* 0x000fc4000f8ec0ff */
[----:B------:R-:W-:Y:S02]  /*1430*/  ULOP3.LUT UR38, UR41, 0x1000, URZ, 0xc0, !UPT ;  /* 0x0000100029267892 */ /* 0x000fe4000f8ec0ff */
[----:B------:R-:W-:Y:S02]  /*1440*/  ULOP3.LUT UR30, UR41, 0x800, URZ, 0xc0, !UPT ;  /* 0x00000800291e7892 */ /* 0x000fe4000f8ec0ff */
[----:B------:R-:W-:Y:S02]  /*1450*/  USHF.L.U32 UR26, UR13, UR26, URZ ;  /* 0x0000001a0d1a7299 */ /* 0x000fe400080006ff */
[----:B------:R-:W-:Y:S01]  /*1460*/  USHF.L.U32 UR25, UR14, UR25, URZ ;  /* 0x000000190e197299 */ /* 0x000fe200080006ff */
[----:B------:R-:W-:Y:S01]  /*1470*/  UMOV UR16, UR27 ;  /* 0x0000001b00107c82 */ /* 0x000fe20008000000 */
[----:B------:R-:W-:Y:S10]  /*1480*/  BRA.U !UP0, `(.L_x_18) ;  /* 0x0000000108d47547 */ /* 0x000ff4000b800000 */
[----:B------:R-:W2:Y:S01]  /*1490*/  LDCU.128 UR12, c[0x0][0xb10] ;  /* 0x00016200ff0c77ac */ /* 0x000ea20008000c00 */
[----:B------:R-:W3:Y:S01]  /*14a0*/  LDCU UR6, c[0x0][0x370] ;  /* 0x00006e00ff0677ac */ /* 0x000ee20008000800 */
[----:B------:R-:W4:Y:S01]  /*14b0*/  LDCU UR5, c[0x0][0x374] ;  /* 0x00006e80ff0577ac */ /* 0x000f220008000800 */
[----:B------:R-:W1:Y:S01]  /*14c0*/  LDCU UR28, c[0x0][0xb0c] ;  /* 0x00016180ff1c77ac */ /* 0x000e620008000800 */
[----:B------:R-:W1:Y:S01]  /*14d0*/  LDCU UR4, c[0x0][0xb20] ;  /* 0x00016400ff0477ac */ /* 0x000e620008000800 */
[----:B------:R-:W1:Y:S01]  /*14e0*/  LDCU.64 UR8, c[0x0][0xb28] ;  /* 0x00016500ff0877ac */ /* 0x000e620008000a00 */
[----:B--2---:R-:W-:Y:S02]  /*14f0*/  UISETP.NE.AND UP0, UPT, UR14, 0x1, UPT ;  /* 0x000000010e00788c */ /* 0x004fe4000bf05270 */
[----:B----4-:R-:W-:Y:S02]  /*1500*/  UIMAD.WIDE.U32 UR10, UR5, UR15, URZ ;  /* 0x0000000f050a72a5 */ /* 0x010fe4000f8e00ff */
[----:B---3--:R-:W-:-:S02]  /*1510*/  UIMAD.WIDE.U32 UR18, UR6, UR12, URZ ;  /* 0x0000000c061272a5 */ /* 0x008fc4000f8e00ff */
[----:B-1----:R-:W-:Y:S02]  /*1520*/  UISETP.NE.AND UP1, UPT, UR28, 0x1, UPT ;  /* 0x000000011c00788c */ /* 0x002fe4000bf25270 */
[----:B------:R-:W-:Y:S01]  /*1530*/  UISETP.NE.AND UP2, UPT, UR24, 0x1, UPT ;  /* 0x000000011800788c */ /* 0x000fe2000bf45270 */
[----:B------:R-:W-:Y:S02]  /*1540*/  UMOV UR10, UR11 ;  /* 0x0000000b000a7c82 */ /* 0x000fe40008000000 */
[----:B------:R-:W-:Y:S01]  /*1550*/  UMOV UR18, UR19 ;  /* 0x0000001300127c82 */ /* 0x000fe20008000000 */
[----:B------:R-:W-:Y:S02]  /*1560*/  @UP0 USHF.R.U32.HI UR5, URZ, UR4, UR10 ;  /* 0x00000004ff050299 */ /* 0x000fe4000801160a */
[----:B------:R-:W-:Y:S02]  /*1570*/  UIMAD.WIDE.U32 UR22, UR20, UR15, URZ ;  /* 0x0000000f141672a5 */ /* 0x000fe4000f8e00ff */
[----:B------:R-:W-:-:S02]  /*1580*/  UIMAD.WIDE.U32 UR10, UR5, UR8, URZ ;  /* 0x00000008050a72a5 */ /* 0x000fc4000f8e00ff */
[----:B------:R-:W-:Y:S02]  /*1590*/  @UP1 USHF.R.U32.HI UR6, URZ, UR13, UR18 ;  /* 0x0000000dff061299 */ /* 0x000fe40008011612 */
[----:B------:R-:W-:Y:S02]  /*15a0*/  UIMAD.WIDE.U32 UR16, UR27, UR12, URZ ;  /* 0x0000000c1b1072a5 */ /* 0x000fe4000f8e00ff */
[----:B------:R-:W-:Y:S01]  /*15b0*/  UIMAD.WIDE.U32 UR18, UR6, UR8, URZ ;  /* 0x00000008061272a5 */ /* 0x000fe2000f8e00ff */
[----:B------:R-:W-:Y:S01]  /*15c0*/  UMOV UR22, UR23 ;  /* 0x0000001700167c82 */ /* 0x000fe20008000000 */
[----:B------:R-:W-:Y:S01]  /*15d0*/  UMOV UR10, UR11 ;  /* 0x0000000b000a7c82 */ /* 0x000fe20008000000 */
[----:B------:R-:W-:Y:S02]  /*15e0*/  USHF.R.U32.HI UR22, URZ, UR4, UR22 ;  /* 0x00000004ff167299 */ /* 0x000fe40008011616 */
[----:B------:R-:W-:Y:S02]  /*15f0*/  @UP2 USHF.R.U32.HI UR5, URZ, UR9, UR10 ;  /* 0x00000009ff052299 */ /* 0x000fe4000801160a */
[----:B------:R-:W-:Y:S01]  /*1600*/  UMOV UR7, UR19 ;  /* 0x0000001300077c82 */ /* 0x000fe20008000000 */
[----:B------:R-:W-:Y:S01]  /*1610*/  UMOV UR16, UR17 ;  /* 0x0000001100107c82 */ /* 0x000fe20008000000 */
[----:B------:R-:W-:-:S02]  /*1620*/  @UP2 USHF.R.U32.HI UR6, URZ, UR9, UR7 ;  /* 0x00000009ff062299 */ /* 0x000fc40008011607 */
[----:B------:R-:W-:Y:S02]  /*1630*/  USHF.R.U32.HI UR16, URZ, UR13, UR16 ;  /* 0x0000000dff107299 */ /* 0x000fe40008011610 */
[----:B------:R-:W-:Y:S02]  /*1640*/  USEL UR4, UR20, UR22, !UP0 ;  /* 0x0000001614047287 */ /* 0x000fe4000c000000 */
[----:B------:R-:W-:Y:S02]  /*1650*/  UIMAD UR7, UR5, UR24, URZ ;  /* 0x00000018050772a4 */ /* 0x000fe4000f8e02ff */
[----:B------:R-:W-:Y:S02]  /*1660*/  USEL UR5, UR27, UR16, !UP1 ;  /* 0x000000101b057287 */ /* 0x000fe4000c800000 */
[----:B------:R-:W-:Y:S02]  /*1670*/  UIMAD UR12, UR6, UR24, URZ ;  /* 0x00000018060c72a4 */ /* 0x000fe4000f8e02ff */
[----:B------:R-:W-:-:S02]  /*1680*/  UISETP.GE.AND UP0, UPT, UR4, UR7, UPT ;  /* 0x000000070400728c */ /* 0x000fc4000bf06270 */
[----:B------:R-:W-:Y:S02]  /*1690*/  UIMAD.WIDE.U32 UR10, UR4, UR8, URZ ;  /* 0x00000008040a72a5 */ /* 0x000fe4000f8e00ff */
[----:B------:R-:W-:Y:S02]  /*16a0*/  UISETP.GE.OR UP0, UPT, UR5, UR12, UP0 ;  /* 0x0000000c0500728c */ /* 0x000fe40008706670 */
[----:B------:R-:W-:Y:S02]  /*16b0*/  UIMAD.WIDE.U32 UR12, UR5, UR8, URZ ;  /* 0x00000008050c72a5 */ /* 0x000fe4000f8e00ff */
[----:B------:R-:W-:Y:S01]  /*16c0*/  UIADD3 UR10, UPT, UPT, -UR4, URZ, URZ ;  /* 0x000000ff040a7290 */ /* 0x000fe2000fffe1ff */
[----:B------:R-:W-:Y:S01]  /*16d0*/  UMOV UR8, UR11 ;  /* 0x0000000b00087c82 */ /* 0x000fe20008000000 */
[----:B------:R-:W-:Y:S02]  /*16e0*/  UIADD3 UR16, UPT, UPT, -UR5, URZ, URZ ;  /* 0x000000ff05107290 */ /* 0x000fe4000fffe1ff */
[----:B------:R-:W-:-:S03]  /*16f0*/  USHF.R.U32.HI UR8, URZ, UR9, UR8 ;  /* 0x00000009ff087299 */ /* 0x000fc60008011608 */
[----:B------:R-:W-:Y:S01]  /*1700*/  @!UP0 UMOV UR7, UR13 ;  /* 0x0000000d00078c82 */ /* 0x000fe20008000000 */
[----:B------:R-:W-:Y:S02]  /*1710*/  UIMAD UR20, UR14, UR10, UR20 ;  /* 0x0000000a0e1472a4 */ /* 0x000fe4000f8e0214 */
[----:B------:R-:W-:Y:S02]  /*1720*/  USEL UR8, UR4, UR8, !UP2 ;  /* 0x0000000804087287 */ /* 0x000fe4000d000000 */
[----:B------:R-:W-:Y:S02]  /*1730*/  @!UP0 USHF.R.U32.HI UR7, URZ, UR9, UR7 ;  /* 0x00000009ff078299 */ /* 0x000fe40008011607 */
[----:B------:R-:W-:Y:S02]  /*1740*/  UIADD3 UR9, UPT, UPT, -UR8, URZ, URZ ;  /* 0x000000ff08097290 */ /* 0x000fe4000fffe1ff */
[----:B------:R-:W-:Y:S02]  /*1750*/  @!UP0 USEL UR7, UR5, UR7, !UP2 ;  /* 0x0000000705078287 */ /* 0x000fe4000d000000 */
[----:B------:R-:W-:-:S02]  /*1760*/  UIMAD UR9, UR24, UR9, UR4 ;  /* 0x00000009180972a4 */ /* 0x000fc4000f8e0204 */
[----:B------:R-:W-:Y:S02]  /*1770*/  @!UP0 UIADD3 UR8, UPT, UPT, UR8, -UR7, URZ ;  /* 0x8000000708088290 */ /* 0x000fe4000fffe0ff */
[----:B------:R-:W-:Y:S02]  /*1780*/  @!UP0 UIMAD UR6, UR9, UR6, UR7 ;  /* 0x00000006090682a4 */ /* 0x000fe4000f8e0207 */
[----:B------:R-:W-:Y:S02]  /*1790*/  @!UP0 UIMAD UR4, UR8, UR24, UR5 ;  /* 0x00000018080482a4 */ /* 0x000fe4000f8e0205 */
[----:B------:R-:W-:Y:S02]  /*17a0*/  UIMAD UR16, UR28, UR16, UR27 ;  /* 0x000000101c1072a4 */ /* 0x000fe4000f8e021b */
[----:B------:R-:W-:Y:S01]  /*17b0*/  UIMAD UR20, UR4, UR14, UR20 ;  /* 0x0000000e041472a4 */ /* 0x000fe2000f8e0214 */
[----:B------:R-:W-:Y:S02]  /*17c0*/  @!UP0 UMOV UR5, UR6 ;  /* 0x0000000600058c82 */ /* 0x000fe40008000000 */
[----:B------:R-:W-:-:S12]  /*17d0*/  UIMAD UR16, UR5, UR28, UR16 ;  /* 0x0000001c051072a4 */ /* 0x000fd8000f8e0210 */
.L_x_18:
[----:B------:R-:W-:-:S09]  /*17e0*/  UISETP.NE.AND UP0, UPT, UR29, 0x1, UPT ;  /* 0x000000011d00788c */ /* 0x000fd2000bf05270 */
[----:B------:R-:W-:Y:S05]  /*17f0*/  BRA.U UP0, `(.L_x_19) ;  /* 0x0000000100447547 */ /* 0x000fea000b800000 */
[----:B------:R-:W2:Y:S01]  /*1800*/  LDCU.128 UR8, c[0x0][0xb10] ;  /* 0x00016200ff0877ac */ /* 0x000ea20008000c00 */
[----:B------:R-:W3:Y:S01]  /*1810*/  LDCU UR12, c[0x0][0xb0c] ;  /* 0x00016180ff0c77ac */ /* 0x000ee20008000800 */
[----:B------:R-:W4:Y:S01]  /*1820*/  LDCU UR13, c[0x0][0xb20] ;  /* 0x00016400ff0d77ac */ /* 0x000f220008000800 */
[----:B--2---:R-:W-:Y:S02]  /*1830*/  UIMAD.WIDE.U32 UR6, UR16, UR8, URZ ;  /* 0x00000008100672a5 */ /* 0x004fe4000f8e00ff */
[----:B------:R-:W-:Y:S02]  /*1840*/  UIMAD.WIDE.U32 UR4, UR20, UR11, URZ ;  /* 0x0000000b140472a5 */ /* 0x000fe4000f8e00ff */
[----:B---3--:R-:W-:Y:S02]  /*1850*/  UISETP.NE.AND UP1, UPT, UR12, 0x1, UPT ;  /* 0x000000010c00788c */ /* 0x008fe4000bf25270 */
[----:B------:R-:W-:Y:S01]  /*1860*/  UISETP.NE.AND UP0, UPT, UR10, 0x1, UPT ;  /* 0x000000010a00788c */ /* 0x000fe2000bf05270 */
[----:B------:R-:W-:-:S02]  /*1870*/  UMOV UR6, UR7 ;  /* 0x0000000700067c82 */ /* 0x000fc40008000000 */
[----:B------:R-:W-:Y:S01]  /*1880*/  UMOV UR4, UR5 ;  /* 0x0000000500047c82 */ /* 0x000fe20008000000 */
[----:B------:R-:W-:Y:S02]  /*1890*/  USHF.R.U32.HI UR9, URZ, UR9, UR6 ;  /* 0x00000009ff097299 */ /* 0x000fe40008011606 */
[----:B----4-:R-:W-:Y:S02]  /*18a0*/  USHF.R.U32.HI UR4, URZ, UR13, UR4 ;  /* 0x0000000dff047299 */ /* 0x010fe40008011604 */
[----:B------:R-:W-:Y:S02]  /*18b0*/  USEL UR5, UR16, UR9, !UP1 ;  /* 0x0000000910057287 */ /* 0x000fe4000c800000 */
[----:B------:R-:W-:-:S04]  /*18c0*/  USEL UR4, UR20, UR4, !UP0 ;  /* 0x0000000414047287 */ /* 0x000fc8000c000000 */
[----:B------:R-:W-:Y:S02]  /*18d0*/  UIADD3 UR6, UPT, UPT, -UR4, UR5, URZ ;  /* 0x0000000504067290 */ /* 0x000fe4000fffe1ff */
[----:B------:R-:W-:Y:S02]  /*18e0*/  UIADD3 UR4, UPT, UPT, UR4, -UR5, URZ ;  /* 0x8000000504047290 */ /* 0x000fe4000fffe0ff */
[----:B------:R-:W-:Y:S02]  /*18f0*/  UIMAD UR20, UR6, UR10, UR20 ;  /* 0x0000000a061472a4 */ /* 0x000fe4000f8e0214 */
[----:B------:R-:W-:-:S12]  /*1900*/  UIMAD UR16, UR4, UR12, UR16 ;  /* 0x0000000c041072a4 */ /* 0x000fd8000f8e0210 */
.L_x_19:
[----:B------:R-:W-:-:S09]  /*1910*/  UISETP.EQ.U32.AND UP0, UPT, UR33, 0x1, UPT ;  /* 0x000000012100788c */ /* 0x000fd2000bf02070 */
[----:B------:R-:W-:Y:S05]  /*1920*/  BRA.U !UP0, `(.L_x_20) ;  /* 0x00000001080c7547 */ /* 0x000fea000b800000 */
[----:B------:R-:W-:Y:S01]  /*1930*/  UCGABAR_WAIT ;  /* 0x0000000000007dc7 */ /* 0x000fe20008000000 */
[----:B------:R-:W-:Y:S01]  /*1940*/  CCTL.IVALL ;  /* 0x00000000ff00798f */ /* 0x000fe20002000000 */
[----:B------:R-:W-:Y:S05]  /*1950*/  BRA `(.L_x_21) ;  /* 0x0000000000047947 */ /* 0x000fea0003800000 */
.L_x_20:
[----:B------:R-:W-:Y:S06]  /*1960*/  BAR.SYNC.DEFER_BLOCKING 0x0 ;  /* 0x0000000000007b1d */ /* 0x000fec0000010000 */
.L_x_21:
[----:B------:R-:W-:Y:S05]  /*1970*/  BRA.U UP3, `(.L_x_22) ;  /* 0x0000001503887547 */ /* 0x000fea000b800000 */
[----:B------:R-:W2:Y:S01]  /*1980*/  LDCU UR7, c[0x0][0x38c] ;  /* 0x00007180ff0777ac */ /* 0x000ea20008000800 */
[----:B------:R-:W-:Y:S01]  /*1990*/  PLOP3.LUT P1, PT, PT, PT, UP5, 0x80, 0x8 ;  /* 0x000000000008781c */ /* 0x000fe20003f2f058 */
[----:B------:R-:W-:Y:S01]  /*19a0*/  IMAD.MOV.U32 R12, RZ, RZ, 0x1 ;  /* 0x00000001ff0c7424 */ /* 0x000fe200078e00ff */
[----:B------:R-:W-:Y:S01]  /*19b0*/  ISETP.NE.AND P2, PT, R0, RZ, P3 ;  /* 0x000000ff0000720c */ /* 0x000fe20001f45270 */
[----:B------:R-:W-:Y:S01]  /*19c0*/  UMOV UR4, 0x400 ;  /* 0x0000040000047882 */ /* 0x000fe20000000000 */
[----:B------:R-:W-:Y:S01]  /*19d0*/  UISETP.NE.AND UP0, UPT, UR21, URZ, UPT ;  /* 0x000000ff1500728c */ /* 0x000fe2000bf05270 */
[----:B------:R-:W-:Y:S01]  /*19e0*/  PLOP3.LUT P1, PT, P1, PT, PT, 0x8, 0x80 ;  /* 0x000000000080781c */ /* 0x000fe20000f2e170 */
[----:B------:R-:W-:Y:S01]  /*19f0*/  ULEA UR21, UR52, UR4, 0x18 ;  /* 0x0000000434157291 */ /* 0x000fe2000f8ec0ff */
[----:B------:R-:W-:Y:S01]  /*1a00*/  CS2R R10, SRZ ;  /* 0x00000000000a7805 */ /* 0x000fe2000001ff00 */
[----:B------:R-:W-:Y:S01]  /*1a10*/  USEL UR24, UR49, 0x2, UP0 ;  /* 0x0000000231187887 */ /* 0x000fe20008000000 */
[----:B------:R-:W-:Y:S01]  /*1a20*/  IMAD.MOV.U32 R9, RZ, RZ, RZ ;  /* 0x000000ffff097224 */ /* 0x000fe200078e00ff */
[----:B------:R-:W-:Y:S01]  /*1a30*/  USHF.L.U32 UR48, UR27, 0x7, URZ ;  /* 0x000000071b307899 */ /* 0x000fe200080006ff */
[----:B------:R-:W-:Y:S01]  /*1a40*/  IMAD.MOV.U32 R8, RZ, RZ, 0x1 ;  /* 0x00000001ff087424 */ /* 0x000fe200078e00ff */
[----:B------:R-:W-:-:S02]  /*1a50*/  USHF.L.U32 UR6, UR27, 0x6, URZ ;  /* 0x000000061b067899 */ /* 0x000fc400080006ff */
[----:B------:R-:W-:Y:S02]  /*1a60*/  ULOP3.LUT UR48, UR48, 0x80, URZ, 0xc0, !UPT ;  /* 0x0000008030307892 */ /* 0x000fe4000f8ec0ff */
[----:B------:R-:W-:Y:S02]  /*1a70*/  ULEA UR38, UR38, UR21, 0x1 ;  /* 0x0000001526267291 */ /* 0x000fe4000f8e08ff */
[----:B--2---:R-:W-:Y:S02]  /*1a80*/  UIADD3 UR5, UPT, UPT, UR7, 0x3f, URZ ;  /* 0x0000003f07057890 */ /* 0x004fe4000fffe0ff */
[----:B------:R-:W-:Y:S02]  /*1a90*/  UIADD3 UR51, UPT, UPT, UR7, 0x7e, URZ ;  /* 0x0000007e07337890 */ /* 0x000fe4000fffe0ff */
[----:B------:R-:W-:Y:S02]  /*1aa0*/  USHF.R.S32.HI UR4, URZ, 0x1f, UR5 ;  /* 0x0000001fff047899 */ /* 0x000fe40008011405 */
[----:B------:R-:W-:-:S02]  /*1ab0*/  UIADD3 UR7, UPT, UPT, UR7, -0x1, URZ ;  /* 0xffffffff07077890 */ /* 0x000fc4000fffe0ff */
[----:B------:R-:W-:Y:S02]  /*1ac0*/  ULEA.HI UR4, UR4, UR5, URZ, 0x6 ;  /* 0x0000000504047291 */ /* 0x000fe4000f8f30ff */
[----:B------:R-:W-:Y:S02]  /*1ad0*/  UISETP.GE.U32.AND UP1, UPT, UR7, -0x7f, UPT ;  /* 0xffffff810700788c */ /* 0x000fe4000bf26070 */
[----:B------:R-:W-:Y:S02]  /*1ae0*/  USHF.R.S32.HI UR46, URZ, 0x6, UR4 ;  /* 0x00000006ff2e7899 */ /* 0x000fe40008011404 */
[----:B------:R-:W-:Y:S02]  /*1af0*/  ULOP3.LUT UR5, UR6, 0x40, URZ, 0xc0, !UPT ;  /* 0x0000004006057892 */ /* 0x000fe4000f8ec0ff */
[----:B------:R-:W-:Y:S02]  /*1b00*/  UISETP.LT.U32.AND UP0, UPT, UR46, 0x8, UPT ;  /* 0x000000082e00788c */ /* 0x000fe4000bf01070 */
[----:B------:R-:W-:-:S02]  /*1b10*/  ULEA UR37, UR30, UR21, 0x1 ;  /* 0x000000151e257291 */ /* 0x000fc4000f8e08ff */
[----:B------:R-:W-:Y:S01]  /*1b20*/  USEL UR45, UR46, 0x8, UP0 ;  /* 0x000000082e2d7887 */ /* 0x000fe20008000000 */
[----:B------:R-:W2:Y:S03]  /*1b30*/  LDCU UR44, c[0x0][0x370] ;  /* 0x00006e00ff2c77ac */ /* 0x000ea60008000800 */
[----:B------:R-:W-:Y:S02]  /*1b40*/  UIADD3 UR4, UPT, UPT, UR45, -0x1, URZ ;  /* 0xffffffff2d047890 */ /* 0x000fe4000fffe0ff */
[----:B------:R-:W-:Y:S02]  /*1b50*/  @UP1 UIADD3 UR4, UPT, UPT, UR45, URZ, URZ ;  /* 0x000000ff2d041290 */ /* 0x000fe4000fffe0ff */
[----:B------:R-:W-:Y:S01]  /*1b60*/  ULEA UR48, UR31, UR48, 0x6 ;  /* 0x000000301f307291 */ /* 0x000fe2000f8e30ff */
[----:B------:R-:W3:Y:S01]  /*1b70*/  LDCU.64 UR28, c[0x0][0x348] ;  /* 0x00006900ff1c77ac */ /* 0x000ee20008000a00 */
[----:B------:R-:W4:Y:S01]  /*1b80*/  LDCU UR43, c[0x0][0x374] ;  /* 0x00006e80ff2b77ac */ /* 0x000f220008000800 */
[----:B------:R-:W-:-:S02]  /*1b90*/  ULEA UR49, UR32, UR5, 0x5 ;  /* 0x0000000520317291 */ /* 0x000fc4000f8e28ff */
[----:B------:R-:W-:Y:S02]  /*1ba0*/  UIADD3 UR38, UPT, UPT, UR38, 0x8400, URZ ;  /* 0x0000840026267890 */ /* 0x000fe4000fffe0ff */
[----:B------:R-:W-:Y:S02]  /*1bb0*/  UIADD3 UR37, UPT, UPT, UR37, 0x28400, URZ ;  /* 0x0002840025257890 */ /* 0x000fe4000fffe0ff */
[----:B------:R-:W-:Y:S02]  /*1bc0*/  UIADD3 UR50, UPT, UPT, UR46, -UR45, URZ ;  /* 0x8000002d2e327290 */ /* 0x000fe4000fffe0ff */
[----:B------:R-:W-:Y:S02]  /*1bd0*/  UIADD3 UR31, UPT, UPT, UR4, 0x1, URZ ;  /* 0x00000001041f7890 */ /* 0x000fe4000fffe0ff */
[----:B------:R-:W-:Y:S01]  /*1be0*/  UIADD3 UR47, UPT, UPT, -UR4, URZ, URZ ;  /* 0x000000ff042f7290 */ /* 0x000fe2000fffe1ff */
[----:B--2---:R-:W-:-:S11]  /*1bf0*/  UMOV UR13, URZ ;  /* 0x000000ff000d7c82 */ /* 0x004fd60008000000 */
.L_x_42:
[----:B------:R-:W-:-:S09]  /*1c00*/  UISETP.NE.AND UP0, UPT, UR52, URZ, UPT ;  /* 0x000000ff3400728c */ /* 0x000fd2000bf05270 */
[----:B-1----:R-:W-:Y:S05]  /*1c10*/  BRA.U UP0, `(.L_x_23) ;  /* 0x0000000100287547 */ /* 0x002fea000b800000 */
[----:B------:R-:W-:Y:S02]  /*1c20*/  LEA R0, R9, UR21, 0x3 ;  /* 0x0000001509007c11 */ /* 0x000fe4000f8e18ff */
[----:B------:R-:W-:-:S04]  /*1c30*/  SHF.L.U32 R3, R8, 0x1f, RZ ;  /* 0x0000001f08037819 */ /* 0x000fc800000006ff */
[----:B------:R-:W2:Y:S02]  /*1c40*/  SYNCS.PHASECHK.TRANS64.TRYWAIT P0, [R0+URZ+0x140], R3 ;  /* 0x00014003000075a7 */ /* 0x000ea400080011ff */
[----:B--2---:R-:W-:Y:S05]  /*1c50*/  @!P0 BRA `(.L_x_24) ;  /* 0x00000080006c8947 */ /* 0x004fea0003800000 */
.L_x_153:
[----:B------:R1:W-:Y:S01]  /*1c60*/  SYNCS.ARRIVE.TRANS64.A1T0 RZ, [R0+URZ+0x130], RZ ;  /* 0x000130ff00ff79a7 */ /* 0x0003e200081000ff */
[----:B------:R-:W-:-:S05]  /*1c70*/  VIADD R9, R9, 0x1 ;  /* 0x0000000109097836 */ /* 0x000fca0000000000 */
[----:B------:R-:W-:-:S04]  /*1c80*/  ISETP.NE.AND P0, PT, R9, 0x2, PT ;  /* 0x000000020900780c */ /* 0x000fc80003f05270 */
[----:B--2---:R-:W-:Y:S02]  /*1c90*/  SEL R3, RZ, 0x1, P0 ;  /* 0x00000001ff037807 */ /* 0x004fe40000000000 */
[----:B------:R-:W-:Y:S02]  /*1ca0*/  SEL R9, R9, RZ, P0 ;  /* 0x000000ff09097207 */ /* 0x000fe40000000000 */
[----:B------:R-:W-:-:S07]  /*1cb0*/  LOP3.LUT R8, R8, R3, RZ, 0x3c, !PT ;  /* 0x0000000308087212 */ /* 0x000fce00078e3cff */
.L_x_23:
[----:B------:R-:W-:Y:S01]  /*1cc0*/  ULEA UR4, UR13, UR21, 0x3 ;  /* 0x000000150d047291 */ /* 0x000fe2000f8e18ff */
[----:B-1----:R-:W-:Y:S01]  /*1cd0*/  SHF.L.U32 R0, R12, 0x1f, RZ ;  /* 0x0000001f0c007819 */ /* 0x002fe200000006ff */
[----:B------:R-:W-:Y:S02]  /*1ce0*/  UISETP.GE.U32.AND UP0, UPT, UR51, 0x7f, UPT ;  /* 0x0000007f3300788c */ /* 0x000fe4000bf06070 */
[----:B------:R-:W-:Y:S01]  /*1cf0*/  ULEA UR11, UR20, UR49, 0x7 ;  /* 0x00000031140b7291 */ /* 0x000fe2000f8e38ff */
[----:B------:R-:W-:-:S04]  /*1d00*/  UMOV UR6, URZ ;  /* 0x000000ff00067c82 */ /* 0x000fc80008000000 */
[----:B------:R1:W2:Y:S01]  /*1d10*/  SYNCS.PHASECHK.TRANS64.TRYWAIT P0, [UR4+0x40], R0 ;  /* 0x00004000ff0075a7 */ /* 0x0002a20008001104 */
[----:B------:R-:W-:-:S04]  /*1d20*/  ULEA.HI UR4, UR16, UR16, URZ, 0x1 ;  /* 0x0000001010047291 */ /* 0x000fc8000f8f08ff */
[----:B------:R-:W-:-:S04]  /*1d30*/  USHF.L.U32 UR4, UR4, 0x7, URZ ;  /* 0x0000000704047899 */ /* 0x000fc800080006ff */
[----:B------:R-:W-:-:S04]  /*1d40*/  ULOP3.LUT UR35, UR4, 0xffffff00, URZ, 0xc0, !UPT ;  /* 0xffffff0004237892 */ /* 0x000fc8000f8ec0ff */
[----:B------:R-:W-:Y:S01]  /*1d50*/  UIADD3 UR35, UPT, UPT, UR48, UR35, URZ ;  /* 0x0000002330237290 */ /* 0x000fe2000fffe0ff */
[----:B------:R-:W-:Y:S11]  /*1d60*/  BRA.U !UP0, `(.L_x_25) ;  /* 0x0000000108d07547 */ /* 0x000ff6000b800000 */
[----:B------:R-:W-:Y:S01]  /*1d70*/  UMOV UR16, UR47 ;  /* 0x0000002f00107c82 */ /* 0x000fe20008000000 */
[----:B------:R-:W-:Y:S01]  /*1d80*/  UMOV UR4, UR13 ;  /* 0x0000000d00047c82 */ /* 0x000fe20008000000 */
[----:B------:R-:W-:-:S05]  /*1d90*/  UMOV UR34, URZ ;  /* 0x000000ff00227c82 */ /* 0x000fca0008000000 */
.L_x_31:
[----:B------:R-:W-:Y:S01]  /*1da0*/  ULEA UR33, UR4, UR21, 0x3 ;  /* 0x0000001504217291 */ /* 0x000fe2000f8e18ff */
[----:B------:R-:W-:Y:S01]  /*1db0*/  @P3 MOV R2, 0xc000 ;  /* 0x0000c00000023802 */ /* 0x000fe20000000f00 */
[----:B--23--:R-:W-:Y:S10]  /*1dc0*/  @P0 BRA `(.L_x_26) ;  /* 0x00000000000c0947 */ /* 0x00cff40003800000 */
[----:B------:R-:W-:-:S04]  /*1dd0*/  SHF.L.U32 R3, R12, 0x1f, RZ ;  /* 0x0000001f0c037819 */ /* 0x000fc800000006ff */
[----:B------:R-:W2:Y:S02]  /*1de0*/  SYNCS.PHASECHK.TRANS64.TRYWAIT P0, [UR33+0x40], R3 ;  /* 0x00004003ff0075a7 */ /* 0x000ea40008001121 */
[----:B--2---:R-:W-:Y:S05]  /*1df0*/  @!P0 BRA `(.L_x_27) ;  /* 0x0000008000188947 */ /* 0x004fea0003800000 */
.L_x_26:
[----:B------:R2:W-:Y:S01]  /*1e00*/  @P3 SYNCS.ARRIVE.TRANS64 RZ, [UR33], R2 ;  /* 0x00000002ffff39a7 */ /* 0x0005e20008000021 */
[----:B------:R-:W-:Y:S02]  /*1e10*/  ULOP3.LUT UR5, UR24, 0x2, URZ, 0xfc, !UPT ;  /* 0x0000000218057892 */ /* 0x000fe4000f8efcff */
[----:B------:R-:W-:Y:S02]  /*1e20*/  UIADD3 UR16, UPT, UPT, UR16, 0x1, URZ ;  /* 0x0000000110107890 */ /* 0x000fe4000fffe0ff */
[----:B------:R-:W-:Y:S02]  /*1e30*/  UISETP.NE.AND UP0, UPT, UR5, 0x2, UPT ;  /* 0x000000020500788c */ /* 0x000fe4000bf05270 */
[----:B------:R-:W-:-:S07]  /*1e40*/  UISETP.NE.AND UP2, UPT, UR16, 0x1, UPT ;  /* 0x000000011000788c */ /* 0x000fce000bf45270 */
[----:B------:R-:W-:Y:S05]  /*1e50*/  BRA.U UP0, `(.L_x_28) ;  /* 0x0000000100047547 */ /* 0x000fea000b800000 */
[----:B---34-:R-:W-:Y:S05]  /*1e60*/  BPT.TRAP 0x1 ;  /* 0x000000040000795c */ /* 0x018fea0000300000 */
.L_x_28:
[----:B------:R-:W-:Y:S04]  /*1e70*/  BSSY.RECONVERGENT B0, `(.L_x_29) ;  /* 0x0000003000007945 */ /* 0x000fe80003800200 */
[----:B------:R-:W-:Y:S05]  /*1e80*/  @!P2 BRA `(.L_x_30) ;  /* 0x000000000004a947 */ /* 0x000fea0003800000 */
[----:B---34-:R-:W-:Y:S05]  /*1e90*/  BPT.TRAP 0x1 ;  /* 0x000000040000795c */ /* 0x018fea0000300000 */
.L_x_30:
[----:B---34-:R-:W-:Y:S05]  /*1ea0*/  BSYNC.RECONVERGENT B0 ;  /* 0x0000000000007941 */ /* 0x018fea0003800200 */
.L_x_29:
[----:B------:R-:W-:Y:S02]  /*1eb0*/  UIADD3 UR5, UPT, UPT, UR4, 0x1, URZ ;  /* 0x0000000104057890 */ /* 0x000fe4000fffe0ff */
[----:B------:R-:W-:Y:S02]  /*1ec0*/  USHF.L.U32 UR4, UR4, 0xd, URZ ;  /* 0x0000000d04047899 */ /* 0x000fe400080006ff */
[----:B------:R-:W-:Y:S02]  /*1ed0*/  UISETP.NE.AND UP0, UPT, UR5, 0x8, UPT ;  /* 0x000000080500788c */ /* 0x000fe4000bf05270 */
[----:B------:R-:W-:Y:S02]  /*1ee0*/  ULOP3.LUT UR32, UR4, 0x1000, UR41, 0xf8, !UPT ;  /* 0x0000100004207892 */ /* 0x000fe4000f8ef829 */
[----:B------:R-:W-:Y:S02]  /*1ef0*/  USEL UR6, URZ, 0x1, UP0 ;  /* 0x00000001ff067887 */ /* 0x000fe40008000000 */
[----:B------:R-:W-:-:S02]  /*1f00*/  USEL UR13, UR5, URZ, UP0 ;  /* 0x000000ff050d7287 */ /* 0x000fc40008000000 */
[----:B------:R-:W-:Y:S02]  /*1f10*/  UIADD3 UR14, UP1, UPT, UR28, 0x80, URZ ;  /* 0x000000801c0e7890 */ /* 0x000fe4000ff3e0ff */
[----:B------:R-:W-:Y:S01]  /*1f20*/  ULEA UR5, UR13, UR21, 0x3 ;  /* 0x000000150d057291 */ /* 0x000fe2000f8e18ff */
[----:B------:R-:W-:Y:S01]  /*1f30*/  LOP3.LUT R12, R12, UR6, RZ, 0x3c, !PT ;  /* 0x000000060c0c7c12 */ /* 0x000fe2000f8e3cff */
[----:B------:R-:W-:Y:S02]  /*1f40*/  ULEA UR32, UR32, UR21, 0x1 ;  /* 0x0000001520207291 */ /* 0x000fe4000f8e08ff */
[----:B------:R-:W-:Y:S01]  /*1f50*/  UIADD3 UR6, UP0, UPT, UR28, 0x180, URZ ;  /* 0x000001801c067890 */ /* 0x000fe2000ff1e0ff */
[----:B-1----:R-:W-:Y:S01]  /*1f60*/  SHF.L.U32 R0, R12, 0x1f, RZ ;  /* 0x0000001f0c007819 */ /* 0x002fe200000006ff */
[----:B------:R-:W-:Y:S02]  /*1f70*/  ULEA UR8, UR30, UR4, 0x1 ;  /* 0x000000041e087291 */ /* 0x000fe4000f8e08ff */
[----:B------:R-:W-:Y:S01]  /*1f80*/  ULOP3.LUT UR33, UR33, 0xfefffff8, URZ, 0xc0, !UPT ;  /* 0xfefffff821217892 */ /* 0x000fe2000f8ec0ff */
[----:B------:R1:W3:Y:S01]  /*1f90*/  SYNCS.PHASECHK.TRANS64.TRYWAIT P0, [UR5+0x40], R0 ;  /* 0x00004000ff0075a7 */ /* 0x0002e20008001105 */
[----:B------:R-:W-:-:S02]  /*1fa0*/  UIADD3.X UR15, UPT, UPT, URZ, UR29, URZ, UP1, !UPT ;  /* 0x0000001dff0f7290 */ /* 0x000fc40008ffe4ff */
[----:B------:R-:W-:Y:S02]  /*1fb0*/  UIADD3 UR32, UPT, UPT, UR32, 0x8400, URZ ;  /* 0x0000840020207890 */ /* 0x000fe4000fffe0ff */
[----:B------:R-:W-:Y:S02]  /*1fc0*/  UPRMT UR5, URZ, 0x5410, UR26 ;  /* 0x00005410ff057896 */ /* 0x000fe4000800001a */
[----:B------:R-:W-:Y:S02]  /*1fd0*/  UIADD3 UR8, UPT, UPT, UR21, 0x28400, UR8 ;  /* 0x0002840015087890 */ /* 0x000fe4000fffe008 */
[----:B------:R-:W-:Y:S02]  /*1fe0*/  UIADD3.X UR7, UPT, UPT, URZ, UR29, URZ, UP0, !UPT ;  /* 0x0000001dff077290 */ /* 0x000fe400087fe4ff */
[----:B------:R-:W-:Y:S01]  /*1ff0*/  UPRMT UR4, URZ, 0x5410, UR25 ;  /* 0x00005410ff047896 */ /* 0x000fe20008000019 */
[----:B------:R-:W-:Y:S01]  /*2000*/  UMOV UR18, 0x0 ;  /* 0x0000000000127882 */ /* 0x000fe20000000000 */
[----:B------:R-:W-:Y:S01]  /*2010*/  UMOV UR19, 0x10000000 ;  /* 0x1000000000137882 */ /* 0x000fe20000000000 */
[----:B------:R-:W-:Y:S01]  /*2020*/  UMOV UR10, UR34 ;  /* 0x00000022000a7c82 */ /* 0x000fe20008000000 */
[----:B------:R-:W-:Y:S01]  /*2030*/  UMOV UR12, UR36 ;  /* 0x00000024000c7c82 */ /* 0x000fe20008000000 */
[----:B------:R-:W-:Y:S01]  /*2040*/  UMOV UR9, UR33 ;  /* 0x0000002100097c82 */ /* 0x000fe20008000000 */
[----:B------:R4:W-:Y:S03]  /*2050*/  UTMALDG.3D.MULTICAST.2CTA [UR32], [UR14], UR5, desc[UR18] ;  /* 0x000012200e0073b4 */ /* 0x0009e60008211805 */
[----:B------:R2:W-:Y:S01]  /*2060*/  UTMALDG.3D.MULTICAST.2CTA [UR8], [UR6], UR4, desc[UR18] ;  /* 0x00001208060073b4 */ /* 0x0005e20008211804 */
[----:B----4-:R-:W-:Y:S01]  /*2070*/  UIADD3 UR34, UPT, UPT, UR34, 0x40, URZ ;  /* 0x0000004022227890 */ /* 0x010fe2000fffe0ff */
[----:B--2---:R-:W-:Y:S01]  /*2080*/  UMOV UR6, UR31 ;  /* 0x0000001f00067c82 */ /* 0x004fe20008000000 */
[----:B------:R-:W-:Y:S01]  /*2090*/  UMOV UR4, UR13 ;  /* 0x0000000d00047c82 */ /* 0x000fe20008000000 */
[----:B-1----:R-:W-:Y:S09]  /*20a0*/  BRA.U UP2, `(.L_x_31) ;  /* 0xfffffffd023c7547 */ /* 0x002ff2000b83ffff */
.L_x_25:
[----:B------:R-:W-:Y:S01]  /*20b0*/  ULEA UR4, UR13, UR21, 0x3 ;  /* 0x000000150d047291 */ /* 0x000fe2000f8e18ff */
[----:B-1----:R-:W-:Y:S01]  /*20c0*/  SHF.L.U32 R0, R12, 0x1f, RZ ;  /* 0x0000001f0c007819 */ /* 0x002fe200000006ff */
[----:B------:R-:W-:Y:S01]  /*20d0*/  @!P1 SYNCS.ARRIVE.TRANS64.A1T0 RZ, [UR21+0xc8], RZ ;  /* 0x0000c8ffffff99a7 */ /* 0x000fe20008100015 */
[----:B------:R-:W-:-:S06]  /*20e0*/  UISETP.GT.AND UP0, UPT, UR46, UR45, UPT ;  /* 0x0000002d2e00728c */ /* 0x000fcc000bf04270 */
[----:B--23--:R1:W2:Y:S03]  /*20f0*/  SYNCS.PHASECHK.TRANS64.TRYWAIT P0, [UR4+0x40], R0 ;  /* 0x00004000ff0075a7 */ /* 0x00c2a60008001104 */
[----:B------:R-:W-:Y:S05]  /*2100*/  BRA.U !UP0, `(.L_x_32) ;  /* 0x0000000108c07547 */ /* 0x000fea000b800000 */
[----:B------:R-:W-:Y:S01]  /*2110*/  UIADD3 UR27, UPT, UPT, UR50, UR6, URZ ;  /* 0x00000006321b7290 */ /* 0x000fe2000fffe0ff */
[----:B------:R-:W-:-:S11]  /*2120*/  UMOV UR4, UR13 ;  /* 0x0000000d00047c82 */ /* 0x000fd60008000000 */
.L_x_38:
[----:B------:R-:W-:Y:S01]  /*2130*/  ULEA UR17, UR4, UR21, 0x3 ;  /* 0x0000001504117291 */ /* 0x000fe2000f8e18ff */
[----:B--2---:R-:W-:Y:S01]  /*2140*/  @P3 MOV R2, 0xc000 ;  /* 0x0000c00000023802 */ /* 0x004fe20000000f00 */
[----:B-12---:R-:W-:Y:S10]  /*2150*/  @P0 BRA `(.L_x_33) ;  /* 0x00000000000c0947 */ /* 0x006ff40003800000 */
[----:B------:R-:W-:-:S04]  /*2160*/  SHF.L.U32 R3, R12, 0x1f, RZ ;  /* 0x0000001f0c037819 */ /* 0x000fc800000006ff */
[----:B------:R-:W2:Y:S02]  /*2170*/  SYNCS.PHASECHK.TRANS64.TRYWAIT P0, [UR17+0x40], R3 ;  /* 0x00004003ff0075a7 */ /* 0x000ea40008001111 */
[----:B--2---:R-:W-:Y:S05]  /*2180*/  @!P0 BRA `(.L_x_34) ;  /* 0x0000007c004c8947 */ /* 0x004fea0003800000 */
.L_x_33:
[----:B------:R2:W-:Y:S01]  /*2190*/  @P3 SYNCS.ARRIVE.TRANS64 RZ, [UR17], R2 ;  /* 0x00000002ffff39a7 */ /* 0x0005e20008000011 */
[----:B------:R-:W-:-:S04]  /*21a0*/  ULOP3.LUT UR5, UR24, 0x2, URZ, 0xfc, !UPT ;  /* 0x0000000218057892 */ /* 0x000fc8000f8efcff */
[----:B------:R-:W-:-:S09]  /*21b0*/  UISETP.NE.AND UP0, UPT, UR5, 0x2, UPT ;  /* 0x000000020500788c */ /* 0x000fd2000bf05270 */
[----:B------:R-:W-:Y:S05]  /*21c0*/  BRA.U UP0, `(.L_x_35) ;  /* 0x0000000100047547 */ /* 0x000fea000b800000 */
[----:B----4-:R-:W-:Y:S05]  /*21d0*/  BPT.TRAP 0x1 ;  /* 0x000000040000795c */ /* 0x010fea0000300000 */
.L_x_35:
[----:B------:R-:W-:Y:S04]  /*21e0*/  BSSY.RECONVERGENT B0, `(.L_x_36) ;  /* 0x0000003000007945 */ /* 0x000fe80003800200 */
[----:B------:R-:W-:Y:S05]  /*21f0*/  @!P2 BRA `(.L_x_37) ;  /* 0x000000000004a947 */ /* 0x000fea0003800000 */
[----:B----4-:R-:W-:Y:S05]  /*2200*/  BPT.TRAP 0x1 ;  /* 0x000000040000795c */ /* 0x010fea0000300000 */
.L_x_37:
[----:B----4-:R-:W-:Y:S05]  /*2210*/  BSYNC.RECONVERGENT B0 ;  /* 0x0000000000007941 */ /* 0x010fea0003800200 */
.L_x_36:
[----:B------:R-:W-:Y:S02]  /*2220*/  UIADD3 UR5, UPT, UPT, UR4, 0x1, URZ ;  /* 0x0000000104057890 */ /* 0x000fe4000fffe0ff */
[----:B------:R-:W-:Y:S02]  /*2230*/  UIADD3 UR14, UP1, UPT, UR28, 0x80, URZ ;  /* 0x000000801c0e7890 */ /* 0x000fe4000ff3e0ff */
[----:B------:R-:W-:Y:S02]  /*2240*/  UISETP.NE.AND UP0, UPT, UR5, 0x8, UPT ;  /* 0x000000080500788c */ /* 0x000fe4000bf05270 */
[----:B------:R-:W-:Y:S02]  /*2250*/  ULEA UR16, UR4, UR38, 0xe ;  /* 0x0000002604107291 */ /* 0x000fe4000f8e70ff */
[----:B------:R-:W-:Y:S02]  /*2260*/  USEL UR7, URZ, 0x1, UP0 ;  /* 0x00000001ff077887 */ /* 0x000fe40008000000 */
[----:B------:R-:W-:-:S02]  /*2270*/  USEL UR13, UR5, URZ, UP0 ;  /* 0x000000ff050d7287 */ /* 0x000fc40008000000 */
[----:B------:R-:W-:Y:S02]  /*2280*/  UIADD3 UR22, UP0, UPT, UR28, 0x180, URZ ;  /* 0x000001801c167890 */ /* 0x000fe4000ff1e0ff */
[----:B------:R-:W-:Y:S01]  /*2290*/  ULEA UR5, UR13, UR21, 0x3 ;  /* 0x000000150d057291 */ /* 0x000fe2000f8e18ff */
[----:B------:R-:W-:Y:S01]  /*22a0*/  LOP3.LUT R12, R12, UR7, RZ, 0x3c, !PT ;  /* 0x000000070c0c7c12 */ /* 0x000fe2000f8e3cff */
[----:B------:R-:W-:Y:S02]  /*22b0*/  ULEA UR8, UR4, UR37, 0xd ;  /* 0x0000002504087291 */ /* 0x000fe4000f8e68ff */
[----:B------:R-:W-:Y:S01]  /*22c0*/  USHF.L.U32 UR18, UR6, 0x6, URZ ;  /* 0x0000000606127899 */ /* 0x000fe200080006ff */
[----:B-1----:R-:W-:Y:S01]  /*22d0*/  SHF.L.U32 R0, R12, 0x1f, RZ ;  /* 0x0000001f0c007819 */ /* 0x002fe200000006ff */
[----:B------:R-:W-:Y:S02]  /*22e0*/  ULOP3.LUT UR17, UR17, 0xfefffff8, URZ, 0xc0, !UPT ;  /* 0xfefffff811117892 */ /* 0x000fe4000f8ec0ff */
[----:B------:R-:W-:Y:S01]  /*22f0*/  UPRMT UR4, URZ, 0x5410, UR26 ;  /* 0x00005410ff047896 */ /* 0x000fe2000800001a */
[----:B------:R3:W1:Y:S01]  /*2300*/  SYNCS.PHASECHK.TRANS64.TRYWAIT P0, [UR5+0x40], R0 ;  /* 0x00004000ff0075a7 */ /* 0x0006620008001105 */
[----:B------:R-:W-:-:S02]  /*2310*/  UIADD3.X UR15, UPT, UPT, URZ, UR29, URZ, UP1, !UPT ;  /* 0x0000001dff0f7290 */ /* 0x000fc40008ffe4ff */
[----:B------:R-:W-:Y:S02]  /*2320*/  UPRMT UR5, URZ, 0x5410, UR25 ;  /* 0x00005410ff057896 */ /* 0x000fe40008000019 */
[----:B------:R-:W-:Y:S01]  /*2330*/  UIADD3.X UR23, UPT, UPT, URZ, UR29, URZ, UP0, !UPT ;  /* 0x0000001dff177290 */ /* 0x000fe200087fe4ff */
[----:B------:R-:W-:Y:S01]  /*2340*/  UMOV UR32, 0x0 ;  /* 0x0000000000207882 */ /* 0x000fe20000000000 */
[----:B------:R-:W-:Y:S01]  /*2350*/  UMOV UR33, 0x10000000 ;  /* 0x1000000000217882 */ /* 0x000fe20000000000 */
[----:B------:R-:W-:Y:S01]  /*2360*/  UMOV UR19, UR35 ;  /* 0x0000002300137c82 */ /* 0x000fe20008000000 */
[----:B------:R-:W-:Y:S01]  /*2370*/  UMOV UR20, UR36 ;  /* 0x0000002400147c82 */ /* 0x000fe20008000000 */
[----:B------:R-:W-:Y:S01]  /*2380*/  UMOV UR12, UR36 ;  /* 0x00000024000c7c82 */ /* 0x000fe20008000000 */
[----:B------:R-:W-:Y:S01]  /*2390*/  UMOV UR9, UR17 ;  /* 0x0000001100097c82 */ /* 0x000fe20008000000 */
[----:B------:R-:W-:Y:S01]  /*23a0*/  UMOV UR10, UR18 ;  /* 0x00000012000a7c82 */ /* 0x000fe20008000000 */
[----:B------:R4:W-:Y:S01]  /*23b0*/  UTMALDG.3D.MULTICAST.2CTA [UR16], [UR14], UR4, desc[UR32] ;  /* 0x000020100e0073b4 */ /* 0x0009e20008211804 */
[----:B------:R-:W-:-:S04]  /*23c0*/  UIADD3 UR6, UPT, UPT, UR6, 0x1, URZ ;  /* 0x0000000106067890 */ /* 0x000fc8000fffe0ff */
[----:B------:R-:W-:Y:S01]  /*23d0*/  UISETP.NE.AND UP0, UPT, UR6, UR27, UPT ;  /* 0x0000001b0600728c */ /* 0x000fe2000bf05270 */
[----:B------:R3:W-:Y:S01]  /*23e0*/  UTMALDG.3D.MULTICAST.2CTA [UR8], [UR22], UR5, desc[UR32] ;  /* 0x00002008160073b4 */ /* 0x0007e20008211805 */
[----:B----4-:R-:W-:-:S07]  /*23f0*/  UMOV UR4, UR13 ;  /* 0x0000000d00047c82 */ /* 0x010fce0008000000 */
[----:B---3--:R-:W-:Y:S05]  /*2400*/  BRA.U UP0, `(.L_x_38) ;  /* 0xfffffffd00487547 */ /* 0x008fea000b83ffff */
.L_x_32:
[C---:B------:R-:W-:Y:S01]  /*2410*/  LEA R3, R11.reuse, UR21, 0x3 ;  /* 0x000000150b037c11 */ /* 0x040fe2000f8e18ff */
[----:B------:R-:W-:Y:S01]  /*2420*/  NOP ;  /* 0x0000000000007918 */ /* 0x000fe20000000000 */
[----:B-1----:R-:W-:Y:S02]  /*2430*/  SHF.L.U32 R0, R10, 0x1f, RZ ;  /* 0x0000001f0a007819 */ /* 0x002fe400000006ff */
[----:B------:R-:W-:Y:S02]  /*2440*/  LEA R5, R11, UR21, 0x4 ;  /* 0x000000150b057c11 */ /* 0x000fe4000f8e20ff */
[----:B--2---:R-:W1:Y:S02]  /*2450*/  SYNCS.PHASECHK.TRANS64.TRYWAIT P0, [R3+URZ+0xd0], R0 ;  /* 0x0000d000030075a7 */ /* 0x004e6400080011ff */
[----:B-1----:R-:W-:Y:S05]  /*2460*/  @!P0 BRA `(.L_x_39) ;  /* 0x0000007800ac8947 */ /* 0x002fea0003800000 */
.L_x_156:
[----:B------:R-:W2:Y:S01]  /*2470*/  LDS.128 R4, [R5+0x160] ;  /* 0x0001600005047984 */ /* 0x000ea20000000c00 */
[----:B------:R-:W-:Y:S01]  /*2480*/  UISETP.GE.AND UP0, UPT, UR42, 0x1, UPT ;  /* 0x000000012a00788c */ /* 0x000fe2000bf06270 */
[----:B------:R-:W-:Y:S01]  /*2490*/  @!PT LDS RZ, [RZ] ;  /* 0x00000000fffff984 */ /* 0x000fe20000000800 */
[----:B------:R-:W-:Y:S01]  /*24a0*/  @!PT LDS RZ, [RZ] ;  /* 0x00000000fffff984 */ /* 0x000fe20000000800 */
[----:B------:R-:W-:Y:S01]  /*24b0*/  @!PT LDS RZ, [RZ] ;  /* 0x00000000fffff984 */ /* 0x000fe20000000800 */
[----:B------:R-:W-:Y:S01]  /*24c0*/  @!PT LDS RZ, [RZ] ;  /* 0x00000000fffff984 */ /* 0x000fe20000000800 */
[----:B------:R3:W-:Y:S06]  /*24d0*/  MEMBAR.ALL.CTA ;  /* 0x0000000000007992 */ /* 0x0007ec0000008000 */
[----:B---3--:R-:W3:Y:S01]  /*24e0*/  FENCE.VIEW.ASYNC.S ;  /* 0x00000000000073c6 */ /* 0x008ee20000000000 */
[----:B--2---:R-:W-:-:S13]  /*24f0*/  LOP3.LUT P0, RZ, R6, 0x1, RZ, 0xc0, !PT ;  /* 0x0000000106ff7812 */ /* 0x004fda000780c0ff */
[----:B---3--:R-:W-:Y:S01]  /*2500*/  VOTEU.ANY UP1, P0 ;  /* 0x0000000000ff7886 */ /* 0x008fe20000020100 */
[----:B------:R-:W-:-:S13]  /*2510*/  PLOP3.LUT P0, PT, PT, PT, UP1, 0x80, 0x8 ;  /* 0x000000000008781c */ /* 0x000fda0003f0f018 */
[----:B-1----:R-:W-:Y:S02]  /*2520*/  @P0 LOP3.LUT R0, R5, 0xffff, RZ, 0xc0, !PT ;  /* 0x0000ffff05000812 */ /* 0x002fe400078ec0ff */
[----:B------:R-:W-:Y:S02]  /*2530*/  @P0 MOV R2, R4 ;  /* 0x0000000400020202 */ /* 0x000fe40000000f00 */
[----:B------:R-:W-:Y:S01]  /*2540*/  @P0 R2UR UR5, R0 ;  /* 0x00000000000502ca */ /* 0x000fe200000e0000 */
[----:B------:R-:W-:Y:S01]  /*2550*/  VIADD R0, R3, 0xe0 ;  /* 0x000000e003007836 */ /* 0x000fe20000000000 */
[----:B------:R-:W-:Y:S02]  /*2560*/  @P0 SHF.R.U32.HI R4, RZ, 0x10, R5 ;  /* 0x00000010ff040819 */ /* 0x000fe40000011605 */
[----:B------:R-:W-:Y:S02]  /*2570*/  @P0 R2UR UR6, R2 ;  /* 0x00000000020602ca */ /* 0x000fe400000e0000 */
[----:B------:R-:W-:-:S02]  /*2580*/  PRMT R0, RZ, 0x654, R0 ;  /* 0x00000654ff007816 */ /* 0x000fc40000000000 */
[----:B------:R-:W-:Y:S02]  /*2590*/  @P0 R2UR UR4, R4 ;  /* 0x00000000040402ca */ /* 0x000fe400000e0000 */
[----:B------:R1:W-:Y:S03]  /*25a0*/  SYNCS.ARRIVE.TRANS64.RED.A1T0 RZ, [R0+URZ], RZ ;  /* 0x000000ff00ff79a7 */ /* 0x0003e600081004ff */
[----:B------:R-:W-:-:S04]  /*25b0*/  @UP1 UMOV UR39, UR5 ;  /* 0x0000000500271c82 */ /* 0x000fc80008000000 */
[----:B------:R-:W-:-:S04]  /*25c0*/  @UP1 UMOV UR40, UR6 ;  /* 0x0000000600281c82 */ /* 0x000fc80008000000 */
[----:B------:R-:W-:Y:S01]  /*25d0*/  @UP1 UMOV UR36, UR4 ;  /* 0x0000000400241c82 */ /* 0x000fe20008000000 */
[----:B------:R-:W-:Y:S05]  /*25e0*/  BRA.U !UP0, `(.L_x_40) ;  /* 0x0000000108d47547 */ /* 0x000fea000b800000 */
[----:B------:R-:W4:Y:S01]  /*25f0*/  LDCU.128 UR16, c[0x0][0xb10] ;  /* 0x00016200ff1077ac */ /* 0x000f220008000c00 */
[----:B------:R-:W2:Y:S01]  /*2600*/  LDCU UR12, c[0x0][0xb20] ;  /* 0x00016400ff0c77ac */ /* 0x000ea20008000800 */
[----:B------:R-:W3:Y:S01]  /*2610*/  LDCU UR20, c[0x0][0xb0c] ;  /* 0x00016180ff1477ac */ /* 0x000ee20008000800 */
[----:B------:R-:W1:Y:S01]  /*2620*/  LDCU.64 UR8, c[0x0][0xb28] ;  /* 0x00016500ff0877ac */ /* 0x000e620008000a00 */
[----:B------:R-:W-:Y:S02]  /*2630*/  UISETP.NE.AND UP3, UPT, UR42, 0x1, UPT ;  /* 0x000000012a00788c */ /* 0x000fe4000bf65270 */
[----:B----4-:R-:W-:Y:S02]  /*2640*/  UIMAD.WIDE.U32 UR6, UR43, UR19, URZ ;  /* 0x000000132b0672a5 */ /* 0x010fe4000f8e00ff */
[----:B------:R-:W-:Y:S02]  /*2650*/  UIMAD.WIDE.U32 UR4, UR44, UR16, URZ ;  /* 0x000000102c0472a5 */ /* 0x000fe4000f8e00ff */
[----:B------:R-:W-:-:S02]  /*2660*/  UISETP.NE.AND UP0, UPT, UR18, 0x1, UPT ;  /* 0x000000011200788c */ /* 0x000fc4000bf05270 */
[----:B------:R-:W-:Y:S01]  /*2670*/  UIMAD.WIDE.U32 UR22, UR39, UR19, URZ ;  /* 0x00000013271672a5 */ /* 0x000fe2000f8e00ff */
[----:B------:R-:W-:Y:S02]  /*2680*/  UMOV UR6, UR7 ;  /* 0x0000000700067c82 */ /* 0x000fe40008000000 */
[----:B------:R-:W-:Y:S01]  /*2690*/  UMOV UR4, UR5 ;  /* 0x0000000500047c82 */ /* 0x000fe20008000000 */
[----:B--2---:R-:W-:Y:S02]  /*26a0*/  USHF.R.U32.HI UR6, URZ, UR12, UR6 ;  /* 0x0000000cff067299 */ /* 0x004fe40008011606 */
[----:B---3--:R-:W-:Y:S02]  /*26b0*/  UISETP.NE.AND UP2, UPT, UR20, 0x1, UPT ;  /* 0x000000011400788c */ /* 0x008fe4000bf45270 */
[----:B------:R-:W-:Y:S02]  /*26c0*/  USHF.R.U32.HI UR4, URZ, UR17, UR4 ;  /* 0x00000011ff047299 */ /* 0x000fe40008011604 */
[----:B------:R-:W-:-:S02]  /*26d0*/  USEL UR5, UR43, UR6, !UP0 ;  /* 0x000000062b057287 */ /* 0x000fc4000c000000 */
[----:B------:R-:W-:Y:S02]  /*26e0*/  USEL UR6, UR44, UR4, !UP2 ;  /* 0x000000042c067287 */ /* 0x000fe4000d000000 */
[----:B-1----:R-:W-:Y:S01]  /*26f0*/  UIMAD.WIDE.U32 UR10, UR5, UR8, URZ ;  /* 0x00000008050a72a5 */ /* 0x002fe2000f8e00ff */
[----:B------:R-:W-:Y:S01]  /*2700*/  UMOV UR4, UR23 ;  /* 0x0000001700047c82 */ /* 0x000fe20008000000 */
[----:B------:R-:W-:Y:S02]  /*2710*/  UIMAD.WIDE.U32 UR14, UR40, UR16, URZ ;  /* 0x00000010280e72a5 */ /* 0x000fe4000f8e00ff */
[----:B------:R-:W-:-:S03]  /*2720*/  UIMAD.WIDE.U32 UR22, UR6, UR8, URZ ;  /* 0x00000008061672a5 */ /* 0x000fc6000f8e00ff */
[----:B------:R-:W-:Y:S01]  /*2730*/  UMOV UR10, UR11 ;  /* 0x0000000b000a7c82 */ /* 0x000fe20008000000 */
[----:B------:R-:W-:Y:S02]  /*2740*/  USHF.R.U32.HI UR4, URZ, UR12, UR4 ;  /* 0x0000000cff047299 */ /* 0x000fe40008011604 */
[----:B------:R-:W-:Y:S01]  /*2750*/  @UP3 USHF.R.U32.HI UR5, URZ, UR9, UR10 ;  /* 0x00000009ff053299 */ /* 0x000fe2000801160a */
[----:B------:R-:W-:Y:S01]  /*2760*/  UMOV UR14, UR15 ;  /* 0x0000000f000e7c82 */ /* 0x000fe20008000000 */
[----:B------:R-:W-:Y:S01]  /*2770*/  UMOV UR22, UR23 ;  /* 0x0000001700167c82 */ /* 0x000fe20008000000 */
[----:B------:R-:W-:Y:S02]  /*2780*/  USHF.R.U32.HI UR17, URZ, UR17, UR14 ;  /* 0x00000011ff117299 */ /* 0x000fe4000801160e */
[----:B------:R-:W-:Y:S02]  /*2790*/  USEL UR4, UR39, UR4, !UP0 ;  /* 0x0000000427047287 */ /* 0x000fe4000c000000 */
[----:B------:R-:W-:-:S02]  /*27a0*/  @UP3 USHF.R.U32.HI UR6, URZ, UR9, UR22 ;  /* 0x00000009ff063299 */ /* 0x000fc40008011616 */
[----:B------:R-:W-:Y:S02]  /*27b0*/  UIMAD UR7, UR42, UR5, URZ ;  /* 0x000000052a0772a4 */ /* 0x000fe4000f8e02ff */
[----:B------:R-:W-:Y:S02]  /*27c0*/  USEL UR5, UR40, UR17, !UP2 ;  /* 0x0000001128057287 */ /* 0x000fe4000d000000 */
[----:B------:R-:W-:Y:S02]  /*27d0*/  UIMAD UR10, UR42, UR6, URZ ;  /* 0x000000062a0a72a4 */ /* 0x000fe4000f8e02ff */
[----:B------:R-:W-:Y:S02]  /*27e0*/  UISETP.GE.AND UP0, UPT, UR4, UR7, UPT ;  /* 0x000000070400728c */ /* 0x000fe4000bf06270 */
[----:B------:R-:W-:Y:S02]  /*27f0*/  UIMAD.WIDE.U32 UR14, UR4, UR8, URZ ;  /* 0x00000008040e72a5 */ /* 0x000fe4000f8e00ff */
[----:B------:R-:W-:-:S02]  /*2800*/  UISETP.GE.OR UP0, UPT, UR5, UR10, UP0 ;  /* 0x0000000a0500728c */ /* 0x000fc40008706670 */
        /* <DEDUP_REMOVED lines=19> */
.L_x_40:
[----:B------:R-:W2:Y:S02]  /*2940*/  LDCU UR4, c[0x0][0xb30] ;  /* 0x00016600ff0477ac */ /* 0x000ea40008000800 */
[----:B--2---:R-:W-:-:S09]  /*2950*/  UISETP.NE.AND UP0, UPT, UR4, 0x1, UPT ;  /* 0x000000010400788c */ /* 0x004fd2000bf05270 */
[----:B------:R-:W-:Y:S05]  /*2960*/  BRA.U UP0, `(.L_x_41) ;  /* 0x0000000100447547 */ /* 0x000fea000b800000 */
[----:B------:R-:W2:Y:S01]  /*2970*/  LDCU.128 UR8, c[0x0][0xb10] ;  /* 0x00016200ff0877ac */ /* 0x000ea20008000c00 */
[----:B------:R-:W3:Y:S01]  /*2980*/  LDCU UR12, c[0x0][0xb0c] ;  /* 0x00016180ff0c77ac */ /* 0x000ee20008000800 */
[----:B------:R-:W1:Y:S01]  /*2990*/  LDCU UR14, c[0x0][0xb20] ;  /* 0x00016400ff0e77ac */ /* 0x000e620008000800 */
[----:B--2---:R-:W-:Y:S02]  /*29a0*/  UIMAD.WIDE.U32 UR6, UR40, UR8, URZ ;  /* 0x00000008280672a5 */ /* 0x004fe4000f8e00ff */
[----:B------:R-:W-:Y:S02]  /*29b0*/  UIMAD.WIDE.U32 UR4, UR39, UR11, URZ ;  /* 0x0000000b270472a5 */ /* 0x000fe4000f8e00ff */
[----:B---3--:R-:W-:Y:S02]  /*29c0*/  UISETP.NE.AND UP2, UPT, UR12, 0x1, UPT ;  /* 0x000000010c00788c */ /* 0x008fe4000bf45270 */
[----:B------:R-:W-:Y:S01]  /*29d0*/  UISETP.NE.AND UP0, UPT, UR10, 0x1, UPT ;  /* 0x000000010a00788c */ /* 0x000fe2000bf05270 */
[----:B------:R-:W-:-:S02]  /*29e0*/  UMOV UR6, UR7 ;  /* 0x0000000700067c82 */ /* 0x000fc40008000000 */
[----:B------:R-:W-:Y:S01]  /*29f0*/  UMOV UR4, UR5 ;  /* 0x0000000500047c82 */ /* 0x000fe20008000000 */
[----:B------:R-:W-:Y:S02]  /*2a00*/  USHF.R.U32.HI UR9, URZ, UR9, UR6 ;  /* 0x00000009ff097299 */ /* 0x000fe40008011606 */
[----:B-1----:R-:W-:Y:S02]  /*2a10*/  USHF.R.U32.HI UR4, URZ, UR14, UR4 ;  /* 0x0000000eff047299 */ /* 0x002fe40008011604 */
[----:B------:R-:W-:Y:S02]  /*2a20*/  USEL UR5, UR40, UR9, !UP2 ;  /* 0x0000000928057287 */ /* 0x000fe4000d000000 */
[----:B------:R-:W-:-:S04]  /*2a30*/  USEL UR4, UR39, UR4, !UP0 ;  /* 0x0000000427047287 */ /* 0x000fc8000c000000 */
[----:B------:R-:W-:Y:S02]  /*2a40*/  UIADD3 UR6, UPT, UPT, UR5, -UR4, URZ ;  /* 0x8000000405067290 */ /* 0x000fe4000fffe0ff */
[----:B------:R-:W-:Y:S02]  /*2a50*/  UIADD3 UR4, UPT, UPT, -UR5, UR4, URZ ;  /* 0x0000000405047290 */ /* 0x000fe4000fffe1ff */
[----:B------:R-:W-:Y:S02]  /*2a60*/  UIMAD UR39, UR6, UR10, UR39 ;  /* 0x0000000a062772a4 */ /* 0x000fe4000f8e0227 */
[----:B------:R-:W-:-:S12]  /*2a70*/  UIMAD UR40, UR4, UR12, UR40 ;  /* 0x0000000c042872a4 */ /* 0x000fd8000f8e0228 */
.L_x_41:
[----:B------:R-:W-:Y:S01]  /*2a80*/  VIADD R11, R11, 0x1 ;  /* 0x000000010b0b7836 */ /* 0x000fe20000000000 */
[----:B------:R-:W-:Y:S01]  /*2a90*/  R2UR UR4, R86 ;  /* 0x00000000560472ca */ /* 0x000fe200000e0000 */
[----:B------:R-:W-:Y:S01]  /*2aa0*/  UIADD3 UR16, UPT, UPT, UR40, UR63, URZ ;  /* 0x0000003f28107290 */ /* 0x000fe2000fffe0ff */
[----:B------:R-:W-:Y:S02]  /*2ab0*/  PLOP3.LUT P1, PT, PT, PT, PT, 0x80, 0x8 ;  /* 0x000000000008781c */ /* 0x000fe40003f2f070 */
[----:B------:R-:W-:-:S04]  /*2ac0*/  ISETP.NE.AND P0, PT, R11, 0x2, PT ;  /* 0x000000020b00780c */ /* 0x000fc80003f05270 */
[----:B------:R-:W-:Y:S02]  /*2ad0*/  SEL R3, RZ, 0x1, P0 ;  /* 0x00000001ff037807 */ /* 0x000fe40000000000 */
[----:B------:R-:W-:Y:S02]  /*2ae0*/  SEL R11, R11, RZ, P0 ;  /* 0x000000ff0b0b7207 */ /* 0x000fe40000000000 */
[----:B------:R-:W-:Y:S01]  /*2af0*/  LOP3.LUT R10, R10, R3, RZ, 0x3c, !PT ;  /* 0x000000030a0a7212 */ /* 0x000fe200078e3cff */
[----:B------:R-:W-:Y:S01]  /*2b00*/  UIADD3 UR20, UPT, UPT, UR39, UR4, URZ ;  /* 0x0000000427147290 */ /* 0x000fe2000fffe0ff */
[----:B------:R-:W-:Y:S11]  /*2b10*/  BRA.U UP1, `(.L_x_42) ;  /* 0xfffffff101387547 */ /* 0x000ff6000b83ffff */
[----:B------:R-:W-:Y:S01]  /*2b20*/  UIADD3 UR21, UPT, UPT, UR21, 0x40, URZ ;  /* 0x0000004015157890 */ /* 0x000fe2000fffe0ff */
[----:B------:R-:W-:-:S03]  /*2b30*/  SHF.L.U32 R3, R12, 0x1f, RZ ;  /* 0x0000001f0c037819 */ /* 0x000fc600000006ff */
[----:B------:R-:W-:-:S09]  /*2b40*/  ULEA UR4, UR13, UR21, 0x3 ;  /* 0x000000150d047291 */ /* 0x000fd2000f8e18ff */
[----:B------:R-:W2:Y:S02]  /*2b50*/  SYNCS.PHASECHK.TRANS64.TRYWAIT P0, [UR4], R3 ;  /* 0x00000003ff0075a7 */ /* 0x000ea40008001104 */
[----:B--2---:R-:W-:Y:S05]  /*2b60*/  @!P0 BRA `(.L_x_43) ;  /* 0x0000007400008947 */ /* 0x004fea0003800000 */
.L_x_158:
[----:B------:R-:W-:-:S04]  /*2b70*/  UIADD3 UR4, UPT, UPT, UR13, 0x1, URZ ;  /* 0x000000010d047890 */ /* 0x000fc8000fffe0ff */
[----:B------:R-:W-:-:S04]  /*2b80*/  UISETP.NE.AND UP0, UPT, UR4, 0x8, UPT ;  /* 0x000000080400788c */ /* 0x000fc8000bf05270 */
[----:B------:R-:W-:Y:S02]  /*2b90*/  USEL UR6, URZ, 0x1, UP0 ;  /* 0x00000001ff067887 */ /* 0x000fe40008000000 */
[----:B------:R-:W-:-:S04]  /*2ba0*/  USEL UR4, UR4, URZ, UP0 ;  /* 0x000000ff04047287 */ /* 0x000fc80008000000 */
[----:B------:R-:W-:Y:S01]  /*2bb0*/  ULEA UR5, UR4, UR21, 0x3 ;  /* 0x0000001504057291 */ /* 0x000fe2000f8e18ff */
[----:B------:R-:W-:-:S04]  /*2bc0*/  LOP3.LUT R2, R12, UR6, RZ, 0x3c, !PT ;  /* 0x000000060c027c12 */ /* 0x000fc8000f8e3cff */
[----:B-1----:R-:W-:-:S04]  /*2bd0*/  SHF.L.U32 R3, R2, 0x1f, RZ ;  /* 0x0000001f02037819 */ /* 0x002fc800000006ff */
[----:B------:R-:W1:Y:S02]  /*2be0*/  SYNCS.PHASECHK.TRANS64.TRYWAIT P0, [UR5], R3 ;  /* 0x00000003ff0075a7 */ /* 0x000e640008001105 */
[----:B-1----:R-:W-:Y:S05]  /*2bf0*/  @!P0 BRA `(.L_x_44) ;  /* 0x0000007000f48947 */ /* 0x002fea0003800000 */
.L_x_160:
        /* <DEDUP_REMOVED lines=9> */
.L_x_162:
        /* <DEDUP_REMOVED lines=9> */
.L_x_164:
        /* <DEDUP_REMOVED lines=9> */
.L_x_166:
        /* <DEDUP_REMOVED lines=9> */
.L_x_168:
        /* <DEDUP_REMOVED lines=9> */
.L_x_170:
[----:B------:R-:W-:-:S04]  /*2ed0*/  UIADD3 UR4, UPT, UPT, UR4, 0x1, URZ ;  /* 0x0000000104047890 */ /* 0x000fc8000fffe0ff */
[----:B------:R-:W-:-:S04]  /*2ee0*/  UISETP.NE.AND UP0, UPT, UR4, 0x8, UPT ;  /* 0x000000080400788c */ /* 0x000fc8000bf05270 */
[----:B------:R-:W-:Y:S02]  /*2ef0*/  USEL UR5, URZ, 0x1, UP0 ;  /* 0x00000001ff057887 */ /* 0x000fe40008000000 */
[----:B------:R-:W-:-:S04]  /*2f00*/  USEL UR4, UR4, URZ, UP0 ;  /* 0x000000ff04047287 */ /* 0x000fc80008000000 */
[----:B------:R-:W-:Y:S01]  /*2f10*/  ULEA UR4, UR4, UR21, 0x3 ;  /* 0x0000001504047291 */ /* 0x000fe2000f8e18ff */
[----:B-1----:R-:W-:-:S04]  /*2f20*/  LOP3.LUT R3, R2, UR5, RZ, 0x3c, !PT ;  /* 0x0000000502037c12 */ /* 0x002fc8000f8e3cff */
[----:B------:R-:W-:Y:S01]  /*2f30*/  SHF.L.U32 R3, R3, 0x1f, RZ ;  /* 0x0000001f03037819 */ /* 0x000fe200000006ff */
[----:B------:R-:W-:-:S07]  /*2f40*/  IMAD.U32 R0, RZ, RZ, UR4 ;  /* 0x00000004ff007e24 */ /* 0x000fce000f8e00ff */
.L_x_50:
[----:B-1----:R1:W2:Y:S02]  /*2f50*/  SYNCS.PHASECHK.TRANS64.TRYWAIT P0, [R0+URZ], R3 ;  /* 0x00000003000075a7 */ /* 0x0022a400080011ff */
[----:B--2---:R-:W-:Y:S05]  /*2f60*/  @!P0 NANOSLEEP.SYNCS 0x989680 ;  /* 0x009896800000895d */ /* 0x004fea0003900000 */
[----:B------:R-:W2:Y:S02]  /*2f70*/  @!P0 SYNCS.PHASECHK.TRANS64 P0, [R0+URZ], R3 ;  /* 0x00000003000085a7 */ /* 0x000ea400080010ff */
[----:B--2-4-:R-:W-:Y:S05]  /*2f80*/  @P0 EXIT ;  /* 0x000000000000094d */ /* 0x014fea0003800000 */
[----:B------:R-:W-:Y:S05]  /*2f90*/  BRA `(.L_x_50) ;  /* 0xfffffffc00ec7947 */ /* 0x000fea000383ffff */
.L_x_22:
[----:B------:R-:W-:-:S04]  /*2fa0*/  UISETP.NE.AND UP0, UPT, UR52, URZ, UPT ;  /* 0x000000ff3400728c */ /* 0x000fc8000bf05270 */
[----:B------:R-:W-:-:S09]  /*2fb0*/  UISETP.NE.OR UP0, UPT, UR21, 0x1, UP0 ;  /* 0x000000011500788c */ /* 0x000fd20008705670 */
[----:B------:R-:W-:Y:S05]  /*2fc0*/  BRA.U UP0, `(.L_x_51) ;  /* 0x0000000500487547 */ /* 0x000fea000b800000 */
[----:B------:R-:W-:Y:S01]  /*2fd0*/  ISETP.GE.U32.AND P2, PT, R0, 0x8, PT ;  /* 0x000000080000780c */ /* 0x000fe20003f46070 */
[----:B------:R-:W-:Y:S01]  /*2fe0*/  IMAD.MOV.U32 R12, RZ, RZ, 0x1 ;  /* 0x00000001ff0c7424 */ /* 0x000fe200078e00ff */
[----:B------:R-:W-:Y:S02]  /*2ff0*/  CS2R R10, SRZ ;  /* 0x00000000000a7805 */ /* 0x000fe4000001ff00 */
[----:B------:R-:W-:Y:S01]  /*3000*/  CS2R R8, SRZ ;  /* 0x0000000000087805 */ /* 0x000fe2000001ff00 */
[----:B------:R-:W-:Y:S01]  /*3010*/  UMOV UR6, 0x400 ;  /* 0x0000040000067882 */ /* 0x000fe20000000000 */
[----:B------:R-:W-:Y:S01]  /*3020*/  UMOV UR5, URZ ;  /* 0x000000ff00057c82 */ /* 0x000fe20008000000 */
[----:B------:R-:W-:-:S12]  /*3030*/  ULEA UR6, UR52, UR6, 0x18 ;  /* 0x0000000634067291 */ /* 0x000fd8000f8ec0ff */
.L_x_55:
[----:B------:R-:W-:Y:S02]  /*3040*/  LEA R2, R8, UR6, 0x3 ;  /* 0x0000000608027c11 */ /* 0x000fe4000f8e18ff */
[----:B------:R-:W-:-:S03]  /*3050*/  SHF.L.U32 R5, R9, 0x1f, RZ ;  /* 0x0000001f09057819 */ /* 0x000fc600000006ff */
[----:B------:R-:W-:Y:S01]  /*3060*/  VIADD R4, R2, 0x140 ;  /* 0x0000014002047836 */ /* 0x000fe20000000000 */
[----:B------:R-:W2:Y:S02]  /*3070*/  SYNCS.PHASECHK.TRANS64.TRYWAIT P0, [R2+URZ+0x130], R5 ;  /* 0x00013005020075a7 */ /* 0x000ea400080011ff */
[----:B--2---:R-:W-:Y:S05]  /*3080*/  @!P0 BRA `(.L_x_52) ;  /* 0x0000007000608947 */ /* 0x004fea0003800000 */
.L_x_171:
[----:B------:R-:W-:Y:S01]  /*3090*/  ULEA UR4, UR5, UR6, 0x3 ;  /* 0x0000000605047291 */ /* 0x000fe2000f8e18ff */
[----:B------:R-:W-:Y:S02]  /*30a0*/  PRMT R4, RZ, 0x654, R4 ;  /* 0x00000654ff047816 */ /* 0x000fe40000000004 */
[----:B--2---:R-:W-:Y:S01]  /*30b0*/  SHF.L.U32 R5, R12, 0x1f, RZ ;  /* 0x0000001f0c057819 */ /* 0x004fe200000006ff */
[----:B------:R-:W-:Y:S01]  /*30c0*/  UIADD3 UR7, UPT, UPT, UR4, 0xd0, URZ ;  /* 0x000000d004077890 */ /* 0x000fe2000fffe0ff */
[----:B------:R2:W-:Y:S05]  /*30d0*/  SYNCS.ARRIVE.TRANS64.RED.A1T0 RZ, [R4+URZ], RZ ;  /* 0x000000ff04ff79a7 */ /* 0x0005ea00081004ff */
[----:B------:R-:W-:Y:S01]  /*30e0*/  IMAD.U32 R7, RZ, RZ, UR7 ;  /* 0x00000007ff077e24 */ /* 0x000fe2000f8e00ff */
[----:B------:R-:W3:Y:S04]  /*30f0*/  SYNCS.PHASECHK.TRANS64.TRYWAIT P0, [UR4+0xe0], R5 ;  /* 0x0000e005ff0075a7 */ /* 0x000ee80008001104 */
[----:B------:R-:W-:Y:S01]  /*3100*/  PRMT R6, R0, 0x654, R7 ;  /* 0x0000065400067816 */ /* 0x000fe20000000007 */
[----:B--2---:R-:W-:Y:S01]  /*3110*/  @!P2 IMAD.MOV.U32 R4, RZ, RZ, 0x10 ;  /* 0x00000010ff04a424 */ /* 0x004fe200078e00ff */
[----:B---3--:R-:W-:Y:S06]  /*3120*/  @!P0 BRA `(.L_x_53) ;  /* 0x00000070004c8947 */ /* 0x008fec0003800000 */
.L_x_173:
[----:B------:R-:W-:Y:S01]  /*3130*/  ULEA UR8, UR5, UR6, 0x4 ;  /* 0x0000000605087291 */ /* 0x000fe2000f8e20ff */
[----:B------:R-:W-:Y:S01]  /*3140*/  SEL R3, R6, R3, !P2 ;  /* 0x0000000306037207 */ /* 0x000fe20005000000 */
[----:B------:R-:W-:Y:S01]  /*3150*/  UIADD3 UR9, UPT, UPT, UR4, 0xd0, URZ ;  /* 0x000000d004097890 */ /* 0x000fe2000fffe0ff */
[----:B--2---:R-:W-:Y:S01]  /*3160*/  LEA R2, R11, UR6, 0x3 ;  /* 0x000000060b027c11 */ /* 0x004fe2000f8e18ff */
[----:B------:R-:W-:Y:S01]  /*3170*/  UIADD3 UR8, UPT, UPT, UR8, 0x160, URZ ;  /* 0x0000016008087890 */ /* 0x000fe2000fffe0ff */
[----:B------:R-:W-:Y:S01]  /*3180*/  SHF.L.U32 R5, R10, 0x1f, RZ ;  /* 0x0000001f0a057819 */ /* 0x000fe200000006ff */
[----:B------:R2:W-:Y:S01]  /*3190*/  @!P2 SYNCS.ARRIVE.TRANS64.RED RZ, [R3+URZ], R4 ;  /* 0x0000000403ffa9a7 */ /* 0x0005e200080004ff */
[----:B------:R-:W-:Y:S01]  /*31a0*/  UIADD3 UR4, UPT, UPT, UR5, 0x1, URZ ;  /* 0x0000000105047890 */ /* 0x000fe2000fffe0ff */
[----:B------:R-:W-:-:S03]  /*31b0*/  VIADD R8, R8, 0x1 ;  /* 0x0000000108087836 */ /* 0x000fc60000000000 */
[----:B------:R-:W-:Y:S02]  /*31c0*/  UISETP.NE.AND UP0, UPT, UR4, 0x2, UPT ;  /* 0x000000020400788c */ /* 0x000fe4000bf05270 */
[----:B------:R-:W-:Y:S06]  /*31d0*/  UGETNEXTWORKID.BROADCAST [UR8], [UR9] ;  /* 0x00000000080073ca */ /* 0x000fec0008000100 */
[----:B------:R-:W-:Y:S01]  /*31e0*/  USEL UR7, URZ, 0x1, UP0 ;  /* 0x00000001ff077887 */ /* 0x000fe20008000000 */
[----:B------:R-:W-:Y:S01]  /*31f0*/  ISETP.NE.AND P0, PT, R8, 0x2, PT ;  /* 0x000000020800780c */ /* 0x000fe20003f05270 */
[----:B------:R-:W-:Y:S01]  /*3200*/  USEL UR5, UR4, URZ, UP0 ;  /* 0x000000ff04057287 */ /* 0x000fe20008000000 */
[----:B------:R-:W3:Y:S03]  /*3210*/  SYNCS.PHASECHK.TRANS64.TRYWAIT P1, [R2+URZ+0xd0], R5 ;  /* 0x0000d005020075a7 */ /* 0x000ee600080211ff */
[----:B------:R-:W-:Y:S01]  /*3220*/  LOP3.LUT R12, R12, UR7, RZ, 0x3c, !PT ;  /* 0x000000070c0c7c12 */ /* 0x000fe2000f8e3cff */
[----:B--23--:R-:W-:Y:S07]  /*3230*/  @!P1 BRA `(.L_x_54) ;  /* 0x0000007000209947 */ /* 0x00cfee0003800000 */
.L_x_174:
[C---:B------:R-:W-:Y:S01]  /*3240*/  LEA R4, R11.reuse, UR6, 0x4 ;  /* 0x000000060b047c11 */ /* 0x040fe2000f8e20ff */
[----:B--2---:R-:W-:Y:S01]  /*3250*/  VIADD R2, R2, 0xe0 ;  /* 0x000000e002027836 */ /* 0x004fe20000000000 */
[----:B------:R-:W-:Y:S01]  /*3260*/  SEL R8, R8, RZ, P0 ;  /* 0x000000ff08087207 */ /* 0x000fe20000000000 */
[----:B------:R-:W-:-:S03]  /*3270*/  VIADD R11, R11, 0x1 ;  /* 0x000000010b0b7836 */ /* 0x000fc60000000000 */
[----:B------:R-:W2:Y:S01]  /*3280*/  LDS.128 R4, [R4+0x160] ;  /* 0x0001600004047984 */ /* 0x000ea20000000c00 */
[----:B------:R-:W-:Y:S02]  /*3290*/  PRMT R2, RZ, 0x654, R2 ;  /* 0x00000654ff027816 */ /* 0x000fe40000000002 */
[C---:B------:R-:W-:Y:S01]  /*32a0*/  ISETP.NE.AND P1, PT, R11.reuse, 0x2, PT ;  /* 0x000000020b00780c */ /* 0x040fe20003f25270 */
[----:B------:R-:W-:Y:S01]  /*32b0*/  @!PT LDS RZ, [RZ] ;  /* 0x00000000fffff984 */ /* 0x000fe20000000800 */
[----:B------:R-:W-:Y:S01]  /*32c0*/  @!PT LDS RZ, [RZ] ;  /* 0x00000000fffff984 */ /* 0x000fe20000000800 */
[----:B------:R-:W-:Y:S01]  /*32d0*/  @!PT LDS RZ, [RZ] ;  /* 0x00000000fffff984 */ /* 0x000fe20000000800 */
[----:B------:R-:W-:Y:S01]  /*32e0*/  @!PT LDS RZ, [RZ] ;  /* 0x00000000fffff984 */ /* 0x000fe20000000800 */
[----:B------:R3:W-:Y:S06]  /*32f0*/  MEMBAR.ALL.CTA ;  /* 0x0000000000007992 */ /* 0x0007ec0000008000 */
[----:B---3--:R-:W3:Y:S01]  /*3300*/  FENCE.VIEW.ASYNC.S ;  /* 0x00000000000073c6 */ /* 0x008ee20000000000 */
[----:B------:R-:W-:Y:S01]  /*3310*/  SEL R11, R11, RZ, P1 ;  /* 0x000000ff0b0b7207 */ /* 0x000fe20000800000 */
[----:B---3--:R3:W-:Y:S01]  /*3320*/  SYNCS.ARRIVE.TRANS64.RED.A1T0 RZ, [R2+URZ], RZ ;  /* 0x000000ff02ff79a7 */ /* 0x0087e200081004ff */
[----:B--2---:R-:W-:-:S02]  /*3330*/  LOP3.LUT P3, RZ, R6, 0x1, RZ, 0xc0, !PT ;  /* 0x0000000106ff7812 */ /* 0x004fc4000786c0ff */
[----:B------:R-:W-:-:S04]  /*3340*/  SEL R5, RZ, 0x1, P1 ;  /* 0x00000001ff057807 */ /* 0x000fc80000800000 */
[----:B------:R-:W-:Y:S02]  /*3350*/  LOP3.LUT R10, R10, R5, RZ, 0x3c, !PT ;  /* 0x000000050a0a7212 */ /* 0x000fe400078e3cff */
[----:B---3--:R-:W-:-:S04]  /*3360*/  SEL R2, RZ, 0x1, P0 ;  /* 0x00000001ff027807 */ /* 0x008fc80000000000 */
[----:B------:R-:W-:Y:S01]  /*3370*/  LOP3.LUT R9, R9, R2, RZ, 0x3c, !PT ;  /* 0x0000000209097212 */ /* 0x000fe200078e3cff */
[----:B------:R-:W-:Y:S06]  /*3380*/  @P3 BRA `(.L_x_55) ;  /* 0xfffffffc002c3947 */ /* 0x000fec000383ffff */
[----:B------:R-:W-:Y:S01]  /*3390*/  ULEA UR4, UR5, UR6, 0x3 ;  /* 0x0000000605047291 */ /* 0x000fe2000f8e18ff */
[----:B------:R-:W-:-:S08]  /*33a0*/  SHF.L.U32 R3, R12, 0x1f, RZ ;  /* 0x0000001f0c037819 */ /* 0x000fd000000006ff */
[----:B------:R-:W2:Y:S02]  /*33b0*/  SYNCS.PHASECHK.TRANS64 P0, [UR4+0xe0], R3 ;  /* 0x0000e003ff0075a7 */ /* 0x000ea40008001004 */
[----:B--2---:R-:W-:Y:S05]  /*33c0*/  @P0 BRA `(.L_x_56) ;  /* 0x0000000000080947 */ /* 0x004fea0003800000 */
[----:B------:R-:W2:Y:S02]  /*33d0*/  SYNCS.PHASECHK.TRANS64.TRYWAIT P0, [UR4+0xe0], R3 ;  /* 0x0000e003ff0075a7 */ /* 0x000ea40008001104 */
[----:B--2---:R-:W-:Y:S05]  /*33e0*/  @!P0 BRA `(.L_x_57) ;  /* 0x0000006c00c88947 */ /* 0x004fea0003800000 */
.L_x_56:
[----:B------:R-:W-:-:S04]  /*33f0*/  UIADD3 UR7, UPT, UPT, UR5, 0x1, URZ ;  /* 0x0000000105077890 */ /* 0x000fc8000fffe0ff */
[----:B------:R-:W-:-:S04]  /*3400*/  UISETP.NE.AND UP0, UPT, UR7, 0x2, UPT ;  /* 0x000000020700788c */ /* 0x000fc8000bf05270 */
[----:B------:R-:W-:Y:S02]  /*3410*/  USEL UR8, URZ, 0x1, UP0 ;  /* 0x00000001ff087887 */ /* 0x000fe40008000000 */
[----:B------:R-:W-:-:S04]  /*3420*/  USEL UR7, UR7, URZ, UP0 ;  /* 0x000000ff07077287 */ /* 0x000fc80008000000 */
[----:B------:R-:W-:Y:S01]  /*3430*/  ULEA UR7, UR7, UR6, 0x3 ;  /* 0x0000000607077291 */ /* 0x000fe2000f8e18ff */
[----:B--2---:R-:W-:-:S04]  /*3440*/  LOP3.LUT R3, R12, UR8, RZ, 0x3c, !PT ;  /* 0x000000080c037c12 */ /* 0x004fc8000f8e3cff */
[----:B------:R-:W-:-:S04]  /*3450*/  SHF.L.U32 R0, R3, 0x1f, RZ ;  /* 0x0000001f03007819 */ /* 0x000fc800000006ff */
[----:B------:R-:W2:Y:S02]  /*3460*/  SYNCS.PHASECHK.TRANS64 P0, [UR7+0xe0], R0 ;  /* 0x0000e000ff0075a7 */ /* 0x000ea40008001007 */
[----:B-12---:R-:W-:Y:S05]  /*3470*/  @P0 EXIT ;  /* 0x000000000000094d */ /* 0x006fea0003800000 */
[----:B------:R-:W-:Y:S02]  /*3480*/  SHF.L.U32 R3, R3, 0x1f, RZ ;  /* 0x0000001f03037819 */ /* 0x000fe400000006ff */
[----:B------:R-:W-:-:S07]  /*3490*/  MOV R0, UR7 ;  /* 0x0000000700007c02 */ /* 0x000fce0008000f00 */
.L_x_58:
[----:B-1----:R1:W2:Y:S02]  /*34a0*/  SYNCS.PHASECHK.TRANS64.TRYWAIT P0, [R0+URZ+0xe0], R3 ;  /* 0x0000e003000075a7 */ /* 0x0022a400080011ff */
[----:B--2---:R-:W-:Y:S05]  /*34b0*/  @!P0 NANOSLEEP.SYNCS 0x989680 ;  /* 0x009896800000895d */ /* 0x004fea0003900000 */
[----:B------:R-:W2:Y:S02]  /*34c0*/  @!P0 SYNCS.PHASECHK.TRANS64 P0, [R0+URZ+0xe0], R3 ;  /* 0x0000e003000085a7 */ /* 0x000ea400080010ff */
[----:B--2---:R-:W-:Y:S05]  /*34d0*/  @P0 EXIT ;  /* 0x000000000000094d */ /* 0x004fea0003800000 */
[----:B------:R-:W-:Y:S05]  /*34e0*/  BRA `(.L_x_58) ;  /* 0xfffffffc00ec7947 */ /* 0x000fea000383ffff */
.L_x_51:
[----:B------:R-:W-:Y:S05]  /*34f0*/  BRA.U UP6, `(.L_x_59) ;  /* 0x0000001106d87547 */ /* 0x000fea000b800000 */
[----:B------:R-:W-:Y:S01]  /*3500*/  UMOV UR4, 0x40 ;  /* 0x0000004000047882 */ /* 0x000fe20000000000 */
[----:B------:R-:W-:Y:S01]  /*3510*/  NOP ;  /* 0x0000000000007918 */ /* 0x000fe20000000000 */
[----:B------:R-:W-:Y:S01]  /*3520*/  ULEA UR5, UR52, UR4, 0x18 ;  /* 0x0000000434057291 */ /* 0x000fe2000f8ec0ff */
[----:B------:R-:W-:Y:S02]  /*3530*/  UMOV UR6, 0x400 ;  /* 0x0000040000067882 */ /* 0x000fe40000000000 */
[----:B------:R-:W-:-:S06]  /*3540*/  ULEA UR6, UR52, UR6, 0x18 ;  /* 0x0000000634067291 */ /* 0x000fcc000f8ec0ff */
[----:B------:R-:W2:Y:S02]  /*3550*/  LDS.U8 R0, [UR5+0x1c] ;  /* 0x00001c05ff007984 */ /* 0x000ea40008000000 */
[----:B--2---:R-:W-:-:S13]  /*3560*/  ISETP.NE.AND P0, PT, R0, RZ, PT ;  /* 0x000000ff0000720c */ /* 0x004fda0003f05270 */
[----:B------:R-:W-:Y:S05]  /*3570*/  @P0 BRA `(.L_x_60) ;  /* 0x0000000400080947 */ /* 0x000fea0003800000 */
[----:B------:R-:W-:Y:S02]  /*3580*/  UISETP.NE.U32.AND UP1, UPT, UR46, 0x1, UPT ;  /* 0x000000012e00788c */ /* 0x000fe4000bf25070 */
[----:B------:R-:W-:-:S07]  /*3590*/  UIADD3 UR7, UPT, UPT, UR5, 0x8, URZ ;  /* 0x0000000805077890 */ /* 0x000fce000fffe0ff */
[----:B------:R-:W-:Y:S05]  /*35a0*/  BRA.U !UP1, `(.L_x_61) ;  /* 0x00000001099c7547 */ /* 0x000fea000b800000 */
[----:B------:R-:W-:Y:S01]  /*35b0*/  ELECT P0, URZ, PT ;  /* 0x0000000000ff782f */ /* 0x000fe20003800000 */
[----:B------:R-:W-:-:S12]  /*35c0*/  BSSY B0, `(.L_x_61) ;  /* 0x0000025000007945 */ /* 0x000fd80003800000 */
[----:B------:R-:W-:Y:S05]  /*35d0*/  @!P0 BRA `(.L_x_62) ;  /* 0x00000000008c8947 */ /* 0x000fea0003800000 */
[----:B------:R-:W-:-:S05]  /*35e0*/  UMOV UR4, 0x10 ;  /* 0x0000001000047882 */ /* 0x000fca0000000000 */
[----:B------:R-:W-:Y:S04]  /*35f0*/  DEPBAR.LE SB2, 0x36 ;  /* 0x0000ad800000791a */ /* 0x000fe80000000000 */
[----:B------:R-:W2:Y:S02]  /*3600*/  UTCATOMSWS.2CTA.FIND_AND_SET.ALIGN UP0, UR4, UR4 ;  /* 0x00000004000475e3 */ /* 0x000ea40008200800 */
[----:B--2---:R-:W-:Y:S01]  /*3610*/  MOV R11, UR4 ;  /* 0x00000004000b7c02 */ /* 0x004fe20008000f00 */
[----:B------:R-:W-:Y:S06]  /*3620*/  BRA.U UP0, `(.L_x_63) ;  /* 0x0000000100187547 */ /* 0x000fec000b800000 */
.L_x_64:
[----:B------:R-:W-:Y:S05]  /*3630*/  NANOSLEEP 0x64 ;  /* 0x000000640000795d */ /* 0x000fea0003800000 */
[----:B------:R-:W-:-:S05]  /*3640*/  UMOV UR4, 0x10 ;  /* 0x0000001000047882 */ /* 0x000fca0000000000 */
[----:B------:R-:W-:Y:S04]  /*3650*/  DEPBAR.LE SB2, 0x36 ;  /* 0x0000ad800000791a */ /* 0x000fe80000000000 */
[----:B------:R-:W2:Y:S02]  /*3660*/  UTCATOMSWS.2CTA.FIND_AND_SET.ALIGN UP0, UR4, UR4 ;  /* 0x00000004000475e3 */ /* 0x000ea40008200800 */
[----:B--2---:R-:W-:Y:S01]  /*3670*/  MOV R11, UR4 ;  /* 0x00000004000b7c02 */ /* 0x004fe20008000f00 */
[----:B------:R-:W-:Y:S05]  /*3680*/  BRA.U !UP0, `(.L_x_64) ;  /* 0xfffffffd08e87547 */ /* 0x000fea000b83ffff */
.L_x_63:
[----:B------:R-:W2:Y:S01]  /*3690*/  LDS R7, [UR5+0x10] ;  /* 0x00001005ff077984 */ /* 0x000ea20008000800 */
[----:B------:R-:W-:Y:S01]  /*36a0*/  IMAD.U32 R5, RZ, RZ, UR6 ;  /* 0x00000006ff057e24 */ /* 0x000fe2000f8e00ff */
[----:B------:R-:W-:-:S03]  /*36b0*/  MOV R4, UR45 ;  /* 0x0000002d00047c02 */ /* 0x000fc60008000f00 */
[----:B------:R-:W-:Y:S01]  /*36c0*/  VIADD R5, R5, 0x180 ;  /* 0x0000018005057836 */ /* 0x000fe20000000000 */
[----:B--2---:R-:W-:-:S04]  /*36d0*/  SHF.L.U32 R7, R7, 0x1f, RZ ;  /* 0x0000001f07077819 */ /* 0x004fc800000006ff */
[----:B------:R-:W2:Y:S02]  /*36e0*/  SYNCS.PHASECHK.TRANS64.TRYWAIT P0, [UR5+0x8], R7 ;  /* 0x00000807ff0075a7 */ /* 0x000ea40008001105 */
[----:B--2---:R-:W-:Y:S05]  /*36f0*/  @P0 BRA `(.L_x_65) ;  /* 0x0000000000080947 */ /* 0x004fea0003800000 */
[----:B------:R-:W2:Y:S02]  /*3700*/  SYNCS.PHASECHK.TRANS64.TRYWAIT P0, [UR5+0x8], R7 ;  /* 0x00000807ff0075a7 */ /* 0x000ea40008001105 */
[----:B--2---:R-:W-:Y:S05]  /*3710*/  @!P0 BRA `(.L_x_66) ;  /* 0x0000006c00148947 */ /* 0x004fea0003800000 */
.L_x_65:
[----:B--2---:R-:W-:Y:S01]  /*3720*/  HFMA2 R0, -RZ, RZ, 0, 5.9604644775390625e-08 ;  /* 0x00000001ff007431 */ /* 0x004fe200000001ff */
[----:B------:R-:W-:Y:S01]  /*3730*/  UPRMT UR4, UR45, 0x654, UR7 ;  /* 0x000006542d047896 */ /* 0x000fe20008000007 */
[----:B------:R-:W-:Y:S01]  /*3740*/  IMAD.MOV.U32 R8, RZ, RZ, 0xffff ;  /* 0x0000ffffff087424 */ /* 0x000fe200078e00ff */
[----:B------:R-:W-:Y:S01]  /*3750*/  PRMT R4, R4, 0x654, R5 ;  /* 0x0000065404047816 */ /* 0x000fe20000000005 */
[----:B------:R-:W-:Y:S02]  /*3760*/  IMAD.MOV.U32 R6, RZ, RZ, 0x4 ;  /* 0x00000004ff067424 */ /* 0x000fe400078e00ff */
[----:B------:R-:W-:Y:S01]  /*3770*/  IMAD.SHL.U32 R9, R11, 0x20, RZ ;  /* 0x000000200b097824 */ /* 0x000fe200078e00ff */
[----:B------:R-:W-:Y:S02]  /*3780*/  MOV R5, UR4 ;  /* 0x0000000400057c02 */ /* 0x000fe40008000f00 */
[-C--:B------:R-:W-:Y:S01]  /*3790*/  SHF.L.U32 R8, R8, R11.reuse, RZ ;  /* 0x0000000b08087219 */ /* 0x080fe200000006ff */
[----:B------:R2:W-:Y:S01]  /*37a0*/  SYNCS.ARRIVE.TRANS64.RED RZ, [UR4], R6 ;  /* 0x00000006ffff79a7 */ /* 0x0005e20008000404 */
[----:B------:R-:W-:Y:S01]  /*37b0*/  SHF.L.U32 R7, R0, R11, RZ ;  /* 0x0000000b00077219 */ /* 0x000fe200000006ff */
[----:B------:R2:W-:Y:S04]  /*37c0*/  STS [UR6+0x180], R9 ;  /* 0x00018009ff007988 */ /* 0x0005e80008000806 */
[----:B------:R2:W-:Y:S04]  /*37d0*/  STAS [R4.64], R11 ;  /* 0x0000000b04007dbd */ /* 0x0005e8000c0008ff */
[----:B------:R2:W-:Y:S04]  /*37e0*/  ATOMS.OR RZ, [UR5+0x14], R8 ;  /* 0x00001408ffff798c */ /* 0x0005e8000b000005 */
[----:B------:R2:W-:Y:S04]  /*37f0*/  ATOMS.OR RZ, [UR5+0x18], R7 ;  /* 0x00001807ffff798c */ /* 0x0005e8000b000005 */
[----:B------:R2:W-:Y:S02]  /*3800*/  ATOMS.XOR RZ, [UR5+0x10], R0 ;  /* 0x00001000ffff798c */ /* 0x0005e4000b800005 */
.L_x_62:
[----:B-1----:R-:W-:Y:S05]  /*3810*/  BSYNC B0 ;  /* 0x0000000000007941 */ /* 0x002fea0003800000 */
.L_x_61:
[----:B------:R-:W-:Y:S05]  /*3820*/  BRA.U UP1, `(.L_x_67) ;  /* 0x00000001016c7547 */ /* 0x000fea000b800000 */
[----:B------:R-:W-:-:S03]  /*3830*/  UMOV UR4, 0xffffffff ;  /* 0xffffffff00047882 */ /* 0x000fc60000000000 */
[----:B------:R-:W-:Y:S05]  /*3840*/  BRA.DIV UR4, `(.L_x_68) ;  /* 0x0000006a04e07947 */ /* 0x000fea000b800000 */
[----:B------:R-:W-:-:S13]  /*3850*/  ELECT P0, URZ, PT ;  /* 0x0000000000ff782f */ /* 0x000fda0003800000 */
.L_x_178:
[----:B------:R-:W-:Y:S05]  /*3860*/  @!P0 BRA `(.L_x_67) ;  /* 0x00000000005c8947 */ /* 0x000fea0003800000 */
[----:B--2---:R-:W2:Y:S02]  /*3870*/  LDS R5, [UR5+0x10] ;  /* 0x00001005ff057984 */ /* 0x004ea40008000800 */
[----:B--2---:R-:W-:-:S04]  /*3880*/  SHF.L.U32 R5, R5, 0x1f, RZ ;  /* 0x0000001f05057819 */ /* 0x004fc800000006ff */
[----:B------:R-:W2:Y:S02]  /*3890*/  SYNCS.PHASECHK.TRANS64.TRYWAIT P0, [UR5+0x8], R5 ;  /* 0x00000805ff0075a7 */ /* 0x000ea40008001105 */
[----:B--2---:R-:W-:Y:S05]  /*38a0*/  @P0 BRA `(.L_x_69) ;  /* 0x0000000000080947 */ /* 0x004fea0003800000 */
[----:B------:R-:W2:Y:S02]  /*38b0*/  SYNCS.PHASECHK.TRANS64.TRYWAIT P0, [UR5+0x8], R5 ;  /* 0x00000805ff0075a7 */ /* 0x000ea40008001105 */
[----:B--2---:R-:W-:Y:S05]  /*38c0*/  @!P0 BRA `(.L_x_70) ;  /* 0x0000006800e48947 */ /* 0x004fea0003800000 */
.L_x_69:
[----:B------:R-:W3:Y:S01]  /*38d0*/  LDS R7, [UR6+0x180] ;  /* 0x00018006ff077984 */ /* 0x000ee20008000800 */
[----:B--2---:R-:W-:Y:S02]  /*38e0*/  HFMA2 R0, -RZ, RZ, 0, 5.9604644775390625e-08 ;  /* 0x00000001ff007431 */ /* 0x004fe400000001ff */
[----:B------:R-:W-:Y:S01]  /*38f0*/  IMAD.MOV.U32 R4, RZ, RZ, 0xffff ;  /* 0x0000ffffff047424 */ /* 0x000fe200078e00ff */
[----:B------:R-:W-:Y:S01]  /*3900*/  UPRMT UR4, UR45, 0x654, UR7 ;  /* 0x000006542d047896 */ /* 0x000fe20008000007 */
[----:B---3--:R-:W-:-:S03]  /*3910*/  IMAD.SHL.U32 R5, R7, 0x20, RZ ;  /* 0x0000002007057824 */ /* 0x008fc600078e00ff */
[-C--:B------:R-:W-:Y:S02]  /*3920*/  SHF.L.U32 R4, R4, R7.reuse, RZ ;  /* 0x0000000704047219 */ /* 0x080fe400000006ff */
[----:B------:R-:W-:Y:S01]  /*3930*/  SHF.L.U32 R7, R0, R7, RZ ;  /* 0x0000000700077219 */ /* 0x000fe200000006ff */
[----:B------:R3:W-:Y:S04]  /*3940*/  STS [UR6+0x180], R5 ;  /* 0x00018005ff007988 */ /* 0x0007e80008000806 */
[----:B------:R3:W-:Y:S04]  /*3950*/  ATOMS.OR RZ, [UR5+0x14], R4 ;  /* 0x00001404ffff798c */ /* 0x0007e8000b000005 */
[----:B------:R3:W-:Y:S01]  /*3960*/  ATOMS.OR RZ, [UR5+0x18], R7 ;  /* 0x00001807ffff798c */ /* 0x0007e2000b000005 */
[----:B------:R-:W-:Y:S03]  /*3970*/  SYNCS.ARRIVE.TRANS64.RED.A1T0 RZ, [UR4], RZ ;  /* 0x000000ffffff79a7 */ /* 0x000fe60008100404 */
[----:B------:R3:W-:Y:S01]  /*3980*/  ATOMS.XOR RZ, [UR5+0x10], R0 ;  /* 0x00001000ffff798c */ /* 0x0007e2000b800005 */
[----:B------:R-:W-:Y:S05]  /*3990*/  BRA `(.L_x_67) ;  /* 0x0000000000107947 */ /* 0x000fea0003800000 */
.L_x_60:
[----:B------:R-:W-:Y:S02]  /*39a0*/  MOV R0, 0xffffffff ;  /* 0xffffffff00007802 */ /* 0x000fe40000000f00 */
[----:B------:R-:W-:-:S03]  /*39b0*/  MOV R4, 0x39e0 ;  /* 0x000039e000047802 */ /* 0x000fc60000000f00 */
[----:B------:R2:W-:Y:S04]  /*39c0*/  STS [UR6+0x180], R0 ;  /* 0x00018000ff007988 */ /* 0x0005e80008000806 */
[----:B-12--5:R-:W-:Y:S05]  /*39d0*/  CALL.REL.NOINC `($__internal_1_$__cuda_sm10x_tcgen05_guardrail_trap_phase_invalid_during_alloc) ;  /* 0x0000007000b87944 */ /* 0x026fea0003c00000 */
.L_x_67:
[----:B------:R-:W-:Y:S05]  /*39e0*/  WARPSYNC.ALL ;  /* 0x0000000000007948 */ /* 0x000fea0003800000 */
[----:B------:R-:W4:Y:S01]  /*39f0*/  S2UR UR4, SR_CgaCtaId ;  /* 0x00000000000479c3 */ /* 0x000f220000008800 */
[----:B------:R-:W-:Y:S01]  /*3a00*/  UMOV UR26, 0x400 ;  /* 0x00000400001a7882 */ /* 0x000fe20000000000 */
[----:B------:R-:W-:-:S06]  /*3a10*/  NOP ;  /* 0x0000000000007918 */ /* 0x000fcc0000000000 */
[----:B------:R-:W-:Y:S06]  /*3a20*/  BAR.ARV 0x6, 0xa0 ;  /* 0x0182800000007b1d */ /* 0x000fec0000002000 */
[----:B------:R-:W1:Y:S01]  /*3a30*/  LDCU UR6, c[0x0][0x38c] ;  /* 0x00007180ff0677ac */ /* 0x000e620008000800 */
[----:B------:R-:W-:Y:S01]  /*3a40*/  LOP3.LUT R3, R3, 0xffff, RZ, 0xc0, !PT ;  /* 0x0000ffff03037812 */ /* 0x000fe200078ec0ff */
[----:B--2---:R-:W-:Y:S01]  /*3a50*/  IMAD.MOV.U32 R9, RZ, RZ, 0x1 ;  /* 0x00000001ff097424 */ /* 0x004fe200078e00ff */
[----:B------:R-:W-:Y:S01]  /*3a60*/  LOP3.LUT R2, R2, 0xffff, RZ, 0xc0, !PT ;  /* 0x0000ffff02027812 */ /* 0x000fe200078ec0ff */
[----:B------:R-:W-:Y:S01]  /*3a70*/  IMAD.MOV.U32 R8, RZ, RZ, RZ ;  /* 0x000000ffff087224 */ /* 0x000fe200078e00ff */
[----:B------:R-:W-:Y:S01]  /*3a80*/  R2UR UR28, R3 ;  /* 0x00000000031c72ca */ /* 0x000fe200000e0000 */
[----:B------:R-:W-:Y:S01]  /*3a90*/  UMOV UR32, URZ ;  /* 0x000000ff00207c82 */ /* 0x000fe20008000000 */
[----:B------:R-:W-:-:S02]  /*3aa0*/  R2UR UR42, R2 ;  /* 0x00000000022a72ca */ /* 0x000fc400000e0000 */
[----:B------:R-:W-:Y:S01]  /*3ab0*/  CS2R R2, SRZ ;  /* 0x0000000000027805 */ /* 0x000fe2000001ff00 */
[----:B------:R-:W-:Y:S01]  /*3ac0*/  UMOV UR23, URZ ;  /* 0x000000ff00177c82 */ /* 0x000fe20008000000 */
[----:B----4-:R-:W-:Y:S01]  /*3ad0*/  ULEA UR26, UR4, UR26, 0x18 ;  /* 0x0000001a041a7291 */ /* 0x010fe2000f8ec0ff */
[----:B------:R-:W-:Y:S01]  /*3ae0*/  UMOV UR22, URZ ;  /* 0x000000ff00167c82 */ /* 0x000fe20008000000 */
[----:B------:R-:W-:Y:S02]  /*3af0*/  UISETP.NE.AND UP3, UPT, UR46, URZ, UPT ;  /* 0x000000ff2e00728c */ /* 0x000fe4000bf65270 */
[----:B------:R-:W-:Y:S02]  /*3b00*/  UIADD3 UR5, UPT, UPT, UR26, 0x8400, URZ ;  /* 0x000084001a057890 */ /* 0x000fe4000fffe0ff */
[----:B------:R-:W-:-:S03]  /*3b10*/  UIADD3 UR4, UPT, UPT, UR26, 0x28400, URZ ;  /* 0x000284001a047890 */ /* 0x000fc6000fffe0ff */
[----:B---3--:R-:W2:Y:S01]  /*3b20*/  LDS R0, [UR26+0x180] ;  /* 0x0001801aff007984 */ /* 0x008ea20008000800 */
[----:B-1----:R-:W-:Y:S02]  /*3b30*/  UIADD3 UR6, UPT, UPT, UR6, 0x3f, URZ ;  /* 0x0000003f06067890 */ /* 0x002fe4000fffe0ff */
[----:B------:R-:W-:Y:S02]  /*3b40*/  USHF.R.U32.HI UR5, URZ, 0x4, UR5 ;  /* 0x00000004ff057899 */ /* 0x000fe40008011605 */
[----:B------:R-:W-:Y:S02]  /*3b50*/  USHF.R.S32.HI UR33, URZ, 0x1f, UR6 ;  /* 0x0000001fff217899 */ /* 0x000fe40008011406 */
[----:B------:R-:W-:Y:S02]  /*3b60*/  USHF.R.U32.HI UR4, URZ, 0x4, UR4 ;  /* 0x00000004ff047899 */ /* 0x000fe40008011604 */
[----:B------:R-:W-:Y:S02]  /*3b70*/  ULEA.HI UR33, UR33, UR6, URZ, 0x6 ;  /* 0x0000000621217291 */ /* 0x000fe4000f8f30ff */
[----:B------:R-:W-:-:S02]  /*3b80*/  ULOP3.LUT UR5, UR5, 0x3fff, URZ, 0xc0, !UPT ;  /* 0x00003fff05057892 */ /* 0x000fc4000f8ec0ff */
[----:B------:R-:W-:Y:S02]  /*3b90*/  USHF.R.S32.HI UR33, URZ, 0x6, UR33 ;  /* 0x00000006ff217899 */ /* 0x000fe40008011421 */
[----:B------:R-:W-:Y:S02]  /*3ba0*/  ULOP3.LUT UR30, UR4, 0x3fff, URZ, 0xc0, !UPT ;  /* 0x00003fff041e7892 */ /* 0x000fe4000f8ec0ff */
[----:B------:R-:W-:Y:S01]  /*3bb0*/  UISETP.LT.AND UP0, UPT, UR33, 0x1, UPT ;  /* 0x000000012100788c */ /* 0x000fe2000bf01270 */
[----:B------:R-:W-:Y:S01]  /*3bc0*/  UMOV UR40, 0x0 ;  /* 0x0000000000287882 */ /* 0x000fe20000000000 */
[----:B------:R-:W-:Y:S01]  /*3bd0*/  UMOV UR41, 0x10200010 ;  /* 0x1020001000297882 */ /* 0x000fe20000000000 */
[----:B------:R-:W-:Y:S02]  /*3be0*/  ULOP3.LUT UR29, UR5, 0x10000, URZ, 0xfc, !UPT ;  /* 0x00010000051d7892 */ /* 0x000fe4000f8efcff */
[----:B------:R-:W-:Y:S02]  /*3bf0*/  ULOP3.LUT UR30, UR30, 0x10000, URZ, 0xfc, !UPT ;  /* 0x000100001e1e7892 */ /* 0x000fe4000f8efcff */
[----:B------:R-:W-:Y:S01]  /*3c00*/  USEL UR43, UR33, 0x1, !UP0 ;  /* 0x00000001212b7887 */ /* 0x000fe2000c000000 */
[----:B------:R-:W-:Y:S01]  /*3c10*/  UMOV UR38, 0x0 ;  /* 0x0000000000267882 */ /* 0x000fe20000000000 */
[----:B------:R-:W-:Y:S01]  /*3c20*/  UMOV UR39, 0x10200010 ;  /* 0x1020001000277882 */ /* 0x000fe20000000000 */
[----:B------:R-:W-:Y:S01]  /*3c30*/  UMOV UR36, 0x0 ;  /* 0x0000000000247882 */ /* 0x000fe20000000000 */
[----:B------:R-:W-:Y:S01]  /*3c40*/  UMOV UR37, 0x10200010 ;  /* 0x1020001000257882 */ /* 0x000fe20000000000 */
[----:B------:R-:W-:Y:S01]  /*3c50*/  UMOV UR34, 0x0 ;  /* 0x0000000000227882 */ /* 0x000fe20000000000 */
[----:B------:R-:W-:Y:S01]  /*3c60*/  UMOV UR35, 0x10200010 ;  /* 0x1020001000237882 */ /* 0x000fe20000000000 */
[----:B--2---:R-:W-:-:S15]  /*3c70*/  R2UR UR44, R0 ;  /* 0x00000000002c72ca */ /* 0x004fde00000e0000 */
.L_x_78:
[C---:B------:R-:W-:Y:S02]  /*3c80*/  LEA R0, R8.reuse, UR26, 0x3 ;  /* 0x0000001a08007c11 */ /* 0x040fe4000f8e18ff */
[----:B------:R-:W-:Y:S02]  /*3c90*/  SHF.L.U32 R5, R3, 0x1f, RZ ;  /* 0x0000001f03057819 */ /* 0x000fe400000006ff */
[----:B------:R-:W-:Y:S02]  /*3ca0*/  LEA R4, R8, UR26, 0x4 ;  /* 0x0000001a08047c11 */ /* 0x000fe4000f8e20ff */
[----:B------:R-:W1:Y:S02]  /*3cb0*/  SYNCS.PHASECHK.TRANS64.TRYWAIT P0, [R0+URZ+0xd0], R5 ;  /* 0x0000d005000075a7 */ /* 0x000e6400080011ff */
[----:B-1-3--:R-:W-:Y:S05]  /*3cc0*/  @!P0 BRA `(.L_x_71) ;  /* 0x0000006400fc8947 */ /* 0x00afea0003800000 */
.L_x_179:
[----:B-1----:R-:W1:Y:S01]  /*3cd0*/  LDS.128 R4, [R4+0x160] ;  /* 0x0001600004047984 */ /* 0x002e620000000c00 */
[----:B------:R-:W-:Y:S02]  /*3ce0*/  VIADD R0, R0, 0xe0 ;  /* 0x000000e000007836 */ /* 0x000fe40000000000 */
[----:B------:R-:W-:Y:S01]  /*3cf0*/  VIADD R8, R8, 0x1 ;  /* 0x0000000108087836 */ /* 0x000fe20000000000 */
[----:B------:R-:W-:Y:S01]  /*3d00*/  @!PT LDS RZ, [RZ] ;  /* 0x00000000fffff984 */ /* 0x000fe20000000800 */
[----:B------:R-:W-:Y:S01]  /*3d10*/  @!PT LDS RZ, [RZ] ;  /* 0x00000000fffff984 */ /* 0x000fe20000000800 */
[----:B------:R-:W-:Y:S01]  /*3d20*/  @!PT LDS RZ, [RZ] ;  /* 0x00000000fffff984 */ /* 0x000fe20000000800 */
[----:B------:R-:W-:Y:S01]  /*3d30*/  @!PT LDS RZ, [RZ] ;  /* 0x00000000fffff984 */ /* 0x000fe20000000800 */
[----:B------:R2:W-:Y:S06]  /*3d40*/  MEMBAR.ALL.CTA ;  /* 0x0000000000007992 */ /* 0x0005ec0000008000 */
[----:B--2---:R-:W2:Y:S01]  /*3d50*/  FENCE.VIEW.ASYNC.S ;  /* 0x00000000000073c6 */ /* 0x004ea20000000000 */
[----:B------:R-:W-:-:S04]  /*3d60*/  PRMT R0, RZ, 0x654, R0 ;  /* 0x00000654ff007816 */ /* 0x000fc80000000000 */
[----:B--2---:R2:W-:Y:S01]  /*3d70*/  SYNCS.ARRIVE.TRANS64.RED.A1T0 RZ, [R0+URZ], RZ ;  /* 0x000000ff00ff79a7 */ /* 0x0045e200081004ff */
[----:B-1----:R-:W-:Y:S01]  /*3d80*/  LOP3.LUT P1, RZ, R6, 0x1, RZ, 0xc0, !PT ;  /* 0x0000000106ff7812 */ /* 0x002fe2000782c0ff */
[----:B--2---:R-:W-:-:S12]  /*3d90*/  BRA.U UP3, `(.L_x_72) ;  /* 0x0000000503087547 */ /* 0x004fd8000b800000 */
[----:B------:R-:W1:Y:S01]  /*3da0*/  LDCU UR4, c[0x0][0x38c] ;  /* 0x00007180ff0477ac */ /* 0x000e620008000800 */
[----:B------:R-:W-:Y:S02]  /*3db0*/  PLOP3.LUT P2, PT, PT, PT, PT, 0x80, 0x8 ;  /* 0x000000000008781c */ /* 0x000fe40003f4f070 */
[----:B------:R-:W-:Y:S01]  /*3dc0*/  SHF.L.U32 R5, R9, 0x1f, RZ ;  /* 0x0000001f09057819 */ /* 0x000fe200000006ff */
[----:B------:R-:W-:Y:S02]  /*3dd0*/  ULEA UR31, UR32, UR26, 0x3 ;  /* 0x0000001a201f7291 */ /* 0x000fe4000f8e18ff */
[----:B------:R-:W-:Y:S02]  /*3de0*/  ULEA UR11, UR32, UR44, 0x7 ;  /* 0x0000002c200b7291 */ /* 0x000fe4000f8e38ff */
[----:B-1----:R-:W-:-:S06]  /*3df0*/  UISETP.GE.AND UP0, UPT, UR4, 0x1, UPT ;  /* 0x000000010400788c */ /* 0x002fcc000bf06270 */
[----:B------:R-:W-:-:S05]  /*3e00*/  PLOP3.LUT P0, PT, PT, PT, UP0, 0x80, 0x8 ;  /* 0x000000000008781c */ /* 0x000fca0003f0f008 */
[----:B------:R-:W-:-:S08]  /*3e10*/  @UP0 ULEA UR4, UR23, UR26, 0x3 ;  /* 0x0000001a17040291 */ /* 0x000fd0000f8e18ff */
[----:B------:R-:W-:-:S04]  /*3e20*/  @P0 SHF.L.U32 R0, R2, 0x1f, RZ ;  /* 0x0000001f02000819 */ /* 0x000fc800000006ff */
[----:B------:R1:W2:Y:S01]  /*3e30*/  @P0 SYNCS.PHASECHK.TRANS64.TRYWAIT P2, [UR4], R0 ;  /* 0x00000000ff0005a7 */ /* 0x0002a20008041104 */
[----:B------:R-:W3:Y:S02]  /*3e40*/  SYNCS.PHASECHK.TRANS64.TRYWAIT P0, [UR31+0x110], R5 ;  /* 0x00011005ff0075a7 */ /* 0x000ee4000800111f */
[----:B-123--:R-:W-:Y:S05]  /*3e50*/  @!P0 BRA `(.L_x_73) ;  /* 0x0000006400ac8947 */ /* 0x00efea0003800000 */
.L_x_181:
[----:B------:R-:W-:Y:S01]  /*3e60*/  UMOV UR27, UR22 ;  /* 0x00000016001b7c82 */ /* 0x000fe20008000000 */
[----:B------:R-:W-:Y:S05]  /*3e70*/  BRA.U !UP0, `(.L_x_74) ;  /* 0x0000000108c07547 */ /* 0x000fea000b800000 */
[----:B------:R-:W-:Y:S02]  /*3e80*/  UIADD3 UR27, UPT, UPT, UR43, UR22, URZ ;  /* 0x000000162b1b7290 */ /* 0x000fe4000fffe0ff */
[----:B------:R-:W-:Y:S01]  /*3e90*/  UPLOP3.LUT UP2, UPT, UPT, UPT, UPT, 0x40, 0x4 ;  /* 0x000000000004789c */ /* 0x000fe20003f4e870 */
[----:B------:R-:W-:Y:S01]  /*3ea0*/  UMOV UR24, UR33 ;  /* 0x0000002100187c82 */ /* 0x000fe20008000000 */
[----:B------:R-:W-:-:S09]  /*3eb0*/  UMOV UR10, UR23 ;  /* 0x00000017000a7c82 */ /* 0x000fd20008000000 */
.L_x_77:
[----:B--2---:R-:W-:Y:S01]  /*3ec0*/  ULEA UR5, UR10, UR26, 0x3 ;  /* 0x0000001a0a057291 */ /* 0x004fe2000f8e18ff */
[----:B---3--:R-:W-:Y:S11]  /*3ed0*/  @P2 BRA `(.L_x_75) ;  /* 0x00000000000c2947 */ /* 0x008ff60003800000 */
[----:B-1----:R-:W-:Y:S04]  /*3ee0*/  SHF.L.U32 R5, R2, 0x1f, RZ ;  /* 0x0000001f02057819 */ /* 0x002fe800000006ff */
[----:B------:R-:W1:Y:S02]  /*3ef0*/  SYNCS.PHASECHK.TRANS64.TRYWAIT P0, [UR5], R5 ;  /* 0x00000005ff0075a7 */ /* 0x000e640008001105 */
[----:B-1----:R-:W-:Y:S05]  /*3f00*/  @!P0 BRA `(.L_x_76) ;  /* 0x0000006400988947 */ /* 0x002fea0003800000 */
.L_x_75:
[----:B------:R-:W-:Y:S01]  /*3f10*/  UISETP.NE.AND UP0, UPT, UR24, 0x1, UPT ;  /* 0x000000011800788c */ /* 0x000fe2000bf05270 */
[----:B------:R-:W-:Y:S01]  /*3f20*/  PLOP3.LUT P2, PT, PT, PT, PT, 0x80, 0x8 ;  /* 0x000000000008781c */ /* 0x000fe20003f4f070 */
[----:B------:R-:W-:Y:S02]  /*3f30*/  UIADD3 UR4, UPT, UPT, UR10, 0x1, URZ ;  /* 0x000000010a047890 */ /* 0x000fe4000fffe0ff */
[----:B------:R-:W-:Y:S02]  /*3f40*/  UIADD3 UR25, UPT, UPT, UR5, 0x40, URZ ;  /* 0x0000004005197890 */ /* 0x000fe4000fffe0ff */
[----:B------:R-:W-:Y:S01]  /*3f50*/  UISETP.NE.AND UP1, UPT, UR4, 0x8, UPT ;  /* 0x000000080400788c */ /* 0x000fe2000bf25270 */
[----:B------:R-:W-:Y:S01]  /*3f60*/  PLOP3.LUT P0, PT, PT, PT, UP0, 0x80, 0x8 ;  /* 0x000000000008781c */ /* 0x000fe20003f0f008 */
[----:B------:R-:W-:Y:S02]  /*3f70*/  UIADD3 UR22, UPT, UPT, UR22, 0x1, URZ ;  /* 0x0000000116167890 */ /* 0x000fe4000fffe0ff */
[----:B------:R-:W-:Y:S02]  /*3f80*/  USEL UR6, URZ, 0x1, UP1 ;  /* 0x00000001ff067887 */ /* 0x000fe40008800000 */
[----:B------:R-:W-:Y:S02]  /*3f90*/  USEL UR23, UR4, URZ, UP1 ;  /* 0x000000ff04177287 */ /* 0x000fe40008800000 */
[----:B------:R-:W-:Y:S02]  /*3fa0*/  UIADD3 UR24, UPT, UPT, UR24, -0x1, URZ ;  /* 0xffffffff18187890 */ /* 0x000fe4000fffe0ff */
[----:B------:R-:W-:Y:S01]  /*3fb0*/  @UP0 ULEA UR4, UR23, UR26, 0x3 ;  /* 0x0000001a17040291 */ /* 0x000fe2000f8e18ff */
[----:B------:R-:W-:Y:S01]  /*3fc0*/  LOP3.LUT R2, R2, UR6, RZ, 0x3c, !PT ;  /* 0x0000000602027c12 */ /* 0x000fe2000f8e3cff */
[----:B------:R-:W-:Y:S02]  /*3fd0*/  ULEA UR6, UR10, UR30, 0x9 ;  /* 0x0000001e0a067291 */ /* 0x000fe4000f8e48ff */
[----:B------:R-:W-:Y:S01]  /*3fe0*/  UISETP.NE.AND UP0, UPT, UR22, UR27, UPT ;  /* 0x0000001b1600728c */ /* 0x000fe2000bf05270 */
[----:B-1----:R-:W-:Y:S01]  /*3ff0*/  @P0 SHF.L.U32 R0, R2, 0x1f, RZ ;  /* 0x0000001f02000819 */ /* 0x002fe200000006ff */
[----:B------:R-:W-:Y:S02]  /*4000*/  UIADD3 UR20, UPT, UPT, UR6, 0x2, URZ ;  /* 0x0000000206147890 */ /* 0x000fe4000fffe0ff */
[----:B------:R-:W-:Y:S01]  /*4010*/  UIADD3 UR16, UPT, UPT, UR6, 0x4, URZ ;  /* 0x0000000406107890 */ /* 0x000fe2000fffe0ff */
[----:B------:R2:W3:Y:S01]  /*4020*/  @P0 SYNCS.PHASECHK.TRANS64.TRYWAIT P2, [UR4], R0 ;  /* 0x00000000ff0005a7 */ /* 0x0004e20008041104 */
[----:B------:R-:W-:Y:S02]  /*4030*/  ULEA UR4, UR10, UR29, 0xa ;  /* 0x0000001d0a047291 */ /* 0x000fe4000f8e50ff */
[----:B------:R-:W-:Y:S02]  /*4040*/  UIADD3 UR12, UPT, UPT, UR6, 0x6, URZ ;  /* 0x00000006060c7890 */ /* 0x000fe4000fffe0ff */
[----:B------:R-:W-:Y:S02]  /*4050*/  UIADD3 UR18, UPT, UPT, UR4, 0x2, URZ ;  /* 0x0000000204127890 */ /* 0x000fe4000fffe0ff */
[----:B------:R-:W-:Y:S02]  /*4060*/  UIADD3 UR14, UPT, UPT, UR4, 0x4, URZ ;  /* 0x00000004040e7890 */ /* 0x000fe4000fffe0ff */
[----:B------:R-:W-:Y:S01]  /*4070*/  UIADD3 UR8, UPT, UPT, UR4, 0x6, URZ ;  /* 0x0000000604087890 */ /* 0x000fe2000fffe0ff */
[----:B------:R-:W-:Y:S01]  /*4080*/  UMOV UR7, 0x40004040 ;  /* 0x4000404000077882 */ /* 0x000fe20000000000 */
[----:B------:R-:W-:Y:S01]  /*4090*/  UMOV UR5, 0x40004040 ;  /* 0x4000404000057882 */ /* 0x000fe20000000000 */
[----:B------:R-:W-:Y:S01]  /*40a0*/  UMOV UR21, 0x40004040 ;  /* 0x4000404000157882 */ /* 0x000fe20000000000 */
[----:B------:R2:W-:Y:S01]  /*40b0*/  UTCHMMA.2CTA gdesc[UR4], gdesc[UR6], tmem[UR11], tmem[UR40], idesc[UR41], UP2 ;  /* 0x00ff2806040075ea */ /* 0x0005e2000920000b */
[----:B------:R-:W-:Y:S01]  /*40c0*/  UPLOP3.LUT UP2, UPT, UPT, UPT, UPT, 0x80, 0x8 ;  /* 0x000000000008789c */ /* 0x000fe20003f4f070 */
[----:B------:R-:W-:Y:S01]  /*40d0*/  UMOV UR19, 0x40004040 ;  /* 0x4000404000137882 */ /* 0x000fe20000000000 */
[----:B------:R-:W-:Y:S01]  /*40e0*/  UMOV UR17, 0x40004040 ;  /* 0x4000404000117882 */ /* 0x000fe20000000000 */
[----:B------:R2:W-:Y:S01]  /*40f0*/  UTCHMMA.2CTA gdesc[UR18], gdesc[UR20], tmem[UR11], tmem[UR38], idesc[UR39], UPT ;  /* 0x00ff2614120075ea */ /* 0x0005e2000ba0000b */
[----:B------:R-:W-:Y:S01]  /*4100*/  UMOV UR15, 0x40004040 ;  /* 0x40004040000f7882 */ /* 0x000fe20000000000 */
[----:B------:R-:W-:Y:S01]  /*4110*/  UMOV UR13, 0x40004040 ;  /* 0x40004040000d7882 */ /* 0x000fe20000000000 */
[----:B------:R-:W-:Y:S01]  /*4120*/  UMOV UR9, 0x40004040 ;  /* 0x4000404000097882 */ /* 0x000fe20000000000 */
[----:B------:R2:W-:Y:S01]  /*4130*/  UTCHMMA.2CTA gdesc[UR14], gdesc[UR16], tmem[UR11], tmem[UR36], idesc[UR37], UPT ;  /* 0x00ff24100e0075ea */ /* 0x0005e2000ba0000b */
[----:B------:R2:W-:Y:S01]  /*4140*/  UTCHMMA.2CTA gdesc[UR8], gdesc[UR12], tmem[UR11], tmem[UR34], idesc[UR35], UPT ;  /* 0x00ff220c080075ea */ /* 0x0005e2000ba0000b */
[----:B------:R2:W-:Y:S01]  /*4150*/  UTCBAR.2CTA.MULTICAST [UR25], URZ, UR28 ;  /* 0x000000ff190073e9 */ /* 0x0005e2000820081c */
[----:B------:R-:W-:Y:S01]  /*4160*/  UMOV UR10, UR23 ;  /* 0x00000017000a7c82 */ /* 0x000fe20008000000 */
[----:B------:R-:W-:Y:S05]  /*4170*/  BRA.U UP0, `(.L_x_77) ;  /* 0xfffffffd00507547 */ /* 0x000fea000b83ffff */
.L_x_74:
[----:B--2---:R-:W-:Y:S01]  /*4180*/  UIADD3 UR4, UPT, UPT, UR31, 0xf0, URZ ;  /* 0x000000f01f047890 */ /* 0x004fe2000fffe0ff */
[----:B------:R-:W-:-:S08]  /*4190*/  UMOV UR22, UR27 ;  /* 0x0000001b00167c82 */ /* 0x000fd00008000000 */
[----:B------:R2:W-:Y:S01]  /*41a0*/  UTCBAR.2CTA.MULTICAST [UR4], URZ, UR42 ;  /* 0x000000ff040073e9 */ /* 0x0005e2000820082a */
[----:B------:R-:W-:Y:S02]  /*41b0*/  NOP ;  /* 0x0000000000007918 */ /* 0x000fe40000000000 */
.L_x_72:
[----:B--2---:R-:W-:Y:S01]  /*41c0*/  UIADD3 UR4, UPT, UPT, UR32, 0x1, URZ ;  /* 0x0000000120047890 */ /* 0x004fe2000fffe0ff */
[----:B------:R-:W-:-:S03]  /*41d0*/  ISETP.NE.AND P0, PT, R8, 0x2, PT ;  /* 0x000000020800780c */ /* 0x000fc60003f05270 */
[----:B------:R-:W-:Y:S01]  /*41e0*/  UISETP.NE.AND UP0, UPT, UR4, 0x4, UPT ;  /* 0x000000040400788c */ /* 0x000fe2000bf05270 */
[----:B-1----:R-:W-:Y:S02]  /*41f0*/  SEL R0, RZ, 0x1, P0 ;  /* 0x00000001ff007807 */ /* 0x002fe40000000000 */
[----:B------:R-:W-:Y:S01]  /*4200*/  SEL R8, R8, RZ, P0 ;  /* 0x000000ff08087207 */ /* 0x000fe20000000000 */
[----:B------:R-:W-:Y:S01]  /*4210*/  USEL UR5, URZ, 0x1, UP0 ;  /* 0x00000001ff057887 */ /* 0x000fe20008000000 */
[----:B------:R-:W-:Y:S01]  /*4220*/  LOP3.LUT R3, R3, R0, RZ, 0x3c, !PT ;  /* 0x0000000003037212 */ /* 0x000fe200078e3cff */
[----:B------:R-:W-:-:S04]  /*4230*/  USEL UR32, UR4, URZ, UP0 ;  /* 0x000000ff04207287 */ /* 0x000fc80008000000 */
[----:B------:R-:W-:Y:S01]  /*4240*/  LOP3.LUT R9, R9, UR5, RZ, 0x3c, !PT ;  /* 0x0000000509097c12 */ /* 0x000fe2000f8e3cff */
[----:B------:R-:W-:Y:S07]  /*4250*/  @P1 BRA `(.L_x_78) ;  /* 0xfffffff800881947 */ /* 0x000fee000383ffff */
[----:B------:R-:W1:Y:S01]  /*4260*/  S2UR UR8, SR_CgaCtaId ;  /* 0x00000000000879c3 */ /* 0x000e620000008800 */
[----:B------:R-:W-:Y:S01]  /*4270*/  ELECT P0, URZ, PT ;  /* 0x0000000000ff782f */ /* 0x000fe20003800000 */
[----:B------:R-:W-:Y:S01]  /*4280*/  HFMA2 R0, -RZ, RZ, 0, 5.9604644775390625e-08 ;  /* 0x00000001ff007431 */ /* 0x000fe200000001ff */
[----:B------:R-:W-:-:S05]  /*4290*/  UMOV UR4, 0x40 ;  /* 0x0000004000047882 */ /* 0x000fca0000000000 */
[----:B------:R-:W-:Y:S01]  /*42a0*/  UVIRTCOUNT.DEALLOC.SMPOOL 0x80 ;  /* 0x000000800000784c */ /* 0x000fe20000000000 */
[----:B------:R-:W-:Y:S02]  /*42b0*/  UISETP.NE.AND UP1, UPT, UR46, URZ, UPT ;  /* 0x000000ff2e00728c */ /* 0x000fe4000bf25270 */
[----:B-1----:R-:W-:-:S09]  /*42c0*/  ULEA UR8, UR8, UR4, 0x18 ;  /* 0x0000000408087291 */ /* 0x002fd2000f8ec0ff */
[----:B------:R1:W-:Y:S01]  /*42d0*/  @P0 STS.U8 [UR8+0x1c], R0 ;  /* 0x00001c00ff000988 */ /* 0x0003e20008000008 */
[----:B------:R-:W-:Y:S05]  /*42e0*/  BRA.U UP1, `(.L_x_79) ;  /* 0x0000000101a07547 */ /* 0x000fea000b800000 */
[----:B------:R-:W-:Y:S01]  /*42f0*/  UIADD3 UR7, UPT, UPT, UR26, 0x110, URZ ;  /* 0x000001101a077890 */ /* 0x000fe2000fffe0ff */
[----:B------:R-:W-:-:S03]  /*4300*/  SHF.L.U32 R3, R9, 0x1f, RZ ;  /* 0x0000001f09037819 */ /* 0x000fc600000006ff */
[----:B------:R-:W-:-:S09]  /*4310*/  ULEA UR4, UR32, UR7, 0x3 ;  /* 0x0000000720047291 */ /* 0x000fd2000f8e18ff */
[----:B------:R-:W2:Y:S02]  /*4320*/  SYNCS.PHASECHK.TRANS64.TRYWAIT P0, [UR4], R3 ;  /* 0x00000003ff0075a7 */ /* 0x000ea40008001104 */
[----:B--2---:R-:W-:Y:S05]  /*4330*/  @!P0 BRA `(.L_x_80) ;  /* 0x0000006000a48947 */ /* 0x004fea0003800000 */
.L_x_184:
        /* <DEDUP_REMOVED lines=9> */
.L_x_186:
        /* <DEDUP_REMOVED lines=9> */
.L_x_188:
[----:B------:R-:W-:-:S04]  /*4460*/  UIADD3 UR4, UPT, UPT, UR4, 0x1, URZ ;  /* 0x0000000104047890 */ /* 0x000fc8000fffe0ff */
[----:B------:R-:W-:-:S04]  /*4470*/  UISETP.NE.AND UP0, UPT, UR4, 0x4, UPT ;  /* 0x000000040400788c */ /* 0x000fc8000bf05270 */
[----:B------:R-:W-:Y:S02]  /*4480*/  USEL UR5, URZ, 0x1, UP0 ;  /* 0x00000001ff057887 */ /* 0x000fe40008000000 */
[----:B------:R-:W-:-:S04]  /*4490*/  USEL UR4, UR4, URZ, UP0 ;  /* 0x000000ff04047287 */ /* 0x000fc80008000000 */
[----:B------:R-:W-:Y:S01]  /*44a0*/  ULEA UR4, UR4, UR7, 0x3 ;  /* 0x0000000704047291 */ /* 0x000fe2000f8e18ff */
[----:B-1----:R-:W-:-:S04]  /*44b0*/  LOP3.LUT R3, R2, UR5, RZ, 0x3c, !PT ;  /* 0x0000000502037c12 */ /* 0x002fc8000f8e3cff */
[----:B------:R-:W-:Y:S01]  /*44c0*/  SHF.L.U32 R3, R3, 0x1f, RZ ;  /* 0x0000001f03037819 */ /* 0x000fe200000006ff */
[----:B------:R-:W-:-:S04]  /*44d0*/  IMAD.U32 R0, RZ, RZ, UR4 ;  /* 0x00000004ff007e24 */ /* 0x000fc8000f8e00ff */
[----:B------:R1:W2:Y:S03]  /*44e0*/  SYNCS.PHASECHK.TRANS64.TRYWAIT P0, [R0+URZ], R3 ;  /* 0x00000003000075a7 */ /* 0x0002a600080011ff */
[----:B--2---:R-:W-:Y:S05]  /*44f0*/  @!P0 NANOSLEEP.SYNCS 0x989680 ;  /* 0x009896800000895d */ /* 0x004fea0003900000 */
[----:B------:R-:W2:Y:S02]  /*4500*/  @!P0 SYNCS.PHASECHK.TRANS64 P0, [R0+URZ], R3 ;  /* 0x00000003000085a7 */ /* 0x000ea400080010ff */
[----:B--2---:R-:W-:Y:S05]  /*4510*/  @P0 BRA `(.L_x_83) ;  /* 0x0000000000200947 */ /* 0x004fea0003800000 */
.L_x_84:
[----:B--2---:R2:W4:Y:S02]  /*4520*/  SYNCS.PHASECHK.TRANS64.TRYWAIT P0, [R0+URZ], R3 ;  /* 0x00000003000075a7 */ /* 0x00452400080011ff */
[----:B----4-:R-:W-:Y:S05]  /*4530*/  @!P0 NANOSLEEP.SYNCS 0x989680 ;  /* 0x009896800000895d */ /* 0x010fea0003900000 */
[----:B------:R-:W4:Y:S02]  /*4540*/  @!P0 SYNCS.PHASECHK.TRANS64 P0, [R0+URZ], R3 ;  /* 0x00000003000085a7 */ /* 0x000f2400080010ff */
[----:B----4-:R-:W-:Y:S05]  /*4550*/  @!P0 BRA `(.L_x_84) ;  /* 0xfffffffc00f08947 */ /* 0x010fea000383ffff */
[----:B------:R-:W-:Y:S05]  /*4560*/  BRA `(.L_x_83) ;  /* 0x00000000000c7947 */ /* 0x000fea0003800000 */
.L_x_79:
[----:B------:R-:W-:-:S04]  /*4570*/  UIADD3 UR4, UPT, UPT, UR26, 0x150, URZ ;  /* 0x000001501a047890 */ /* 0x000fc8000fffe0ff */
[----:B------:R-:W-:-:S09]  /*4580*/  UPRMT UR4, UR45, 0x654, UR4 ;  /* 0x000006542d047896 */ /* 0x000fd20008000004 */
[----:B------:R-:W-:Y:S03]  /*4590*/  SYNCS.ARRIVE.TRANS64.RED.A1T0 RZ, [UR4], RZ ;  /* 0x000000ffffff79a7 */ /* 0x000fe60008100404 */
.L_x_83:
[----:B-12---:R-:W-:Y:S01]  /*45a0*/  SHF.L.U32 R3, RZ, 0x1f, RZ ;  /* 0x0000001fff037819 */ /* 0x006fe200000006ff */
[----:B------:R-:W-:Y:S01]  /*45b0*/  UIADD3 UR4, UPT, UPT, UR26, 0x150, URZ ;  /* 0x000001501a047890 */ /* 0x000fe2000fffe0ff */
[----:B------:R-:W-:Y:S02]  /*45c0*/  PLOP3.LUT P0, PT, PT, PT, UP1, 0x80, 0x8 ;  /* 0x000000000008781c */ /* 0x000fe40003f0f018 */
[----:B------:R-:W1:Y:S02]  /*45d0*/  SYNCS.PHASECHK.TRANS64.TRYWAIT P1, [UR26+0x150], R3 ;  /* 0x00015003ff0075a7 */ /* 0x000e64000802111a */
[----:B-1----:R-:W-:Y:S09]  /*45e0*/  @!P1 BRA `(.L_x_85) ;  /* 0x0000006000409947 */ /* 0x002ff20003800000 */
.L_x_190:
[----:B------:R-:W-:Y:S01]  /*45f0*/  @!UP1 UPRMT UR4, UR45, 0x654, UR4 ;  /* 0x000006542d049896 */ /* 0x000fe20008000004 */
[----:B------:R-:W-:Y:S01]  /*4600*/  UMOV UR5, 0xffff ;  /* 0x0000ffff00057882 */ /* 0x000fe20000000000 */
[----:B------:R-:W-:-:S07]  /*4610*/  UMOV UR6, 0x1 ;  /* 0x0000000100067882 */ /* 0x000fce0000000000 */
[----:B------:R-:W-:Y:S01]  /*4620*/  @!P0 SYNCS.ARRIVE.TRANS64.RED.A1T0 RZ, [UR4], RZ ;  /* 0x000000ffffff89a7 */ /* 0x000fe20008100404 */
[----:B------:R-:W-:Y:S01]  /*4630*/  NOP ;  /* 0x0000000000007918 */ /* 0x000fe20000000000 */
[----:B-1----:R-:W1:Y:S01]  /*4640*/  LDS R0, [UR8+0x14] ;  /* 0x00001408ff007984 */ /* 0x002e620008000800 */
[----:B------:R-:W-:-:S04]  /*4650*/  ULOP3.LUT UR4, UR44, 0xffff, URZ, 0xc0, !UPT ;  /* 0x0000ffff2c047892 */ /* 0x000fc8000f8ec0ff */
[----:B------:R-:W-:-:S04]  /*4660*/  USHF.R.U32.HI UR4, URZ, 0x5, UR4 ;  /* 0x00000005ff047899 */ /* 0x000fc80008011604 */
[----:B------:R-:W-:Y:S02]  /*4670*/  USHF.L.U32 UR5, UR5, UR4, URZ ;  /* 0x0000000405057299 */ /* 0x000fe400080006ff */
[----:B------:R-:W-:-:S04]  /*4680*/  USHF.L.U32 UR4, UR6, UR4, URZ ;  /* 0x0000000406047299 */ /* 0x000fc800080006ff */
[----:B-1----:R-:W-:-:S04]  /*4690*/  LOP3.LUT R0, R0, UR5, RZ, 0xc0, !PT ;  /* 0x0000000500007c12 */ /* 0x002fc8000f8ec0ff */
[----:B------:R-:W-:-:S13]  /*46a0*/  ISETP.NE.AND P0, PT, R0, UR5, PT ;  /* 0x0000000500007c0c */ /* 0x000fda000bf05270 */
[----:B------:R-:W-:Y:S05]  /*46b0*/  @P0 BRA `(.L_x_86) ;  /* 0x0000000000580947 */ /* 0x000fea0003800000 */
[----:B------:R-:W1:Y:S02]  /*46c0*/  LDS R0, [UR8+0x18] ;  /* 0x00001808ff007984 */ /* 0x000e640008000800 */
[----:B-1----:R-:W-:-:S04]  /*46d0*/  LOP3.LUT R0, R0, UR4, RZ, 0xc0, !PT ;  /* 0x0000000400007c12 */ /* 0x002fc8000f8ec0ff */
[----:B------:R-:W-:-:S13]  /*46e0*/  ISETP.NE.AND P0, PT, R0, UR4, PT ;  /* 0x0000000400007c0c */ /* 0x000fda000bf05270 */
[----:B------:R-:W-:Y:S05]  /*46f0*/  @P0 BRA `(.L_x_87) ;  /* 0x00000000003c0947 */ /* 0x000fea0003800000 */
[----:B------:R-:W1:Y:S01]  /*4700*/  S2R R2, SR_LANEID ;  /* 0x0000000000027919 */ /* 0x000e620000000000 */
[----:B------:R-:W-:Y:S01]  /*4710*/  ULOP3.LUT UR5, URZ, UR5, URZ, 0x33, !UPT ;  /* 0x00000005ff057292 */ /* 0x000fe2000f8e33ff */
[----:B------:R-:W-:Y:S01]  /*4720*/  LOP3.LUT R4, RZ, UR4, RZ, 0x33, !PT ;  /* 0x00000004ff047c12 */ /* 0x000fe2000f8e33ff */
[----:B------:R-:W-:Y:S02]  /*4730*/  VOTEU.ANY UR4, UPT, PT ;  /* 0x0000000000047886 */ /* 0x000fe400038e0100 */
[----:B------:R-:W-:Y:S01]  /*4740*/  UFLO.U32 UR4, UR4 ;  /* 0x00000004000472bd */ /* 0x000fe200080e0000 */
[----:B------:R-:W2:Y:S01]  /*4750*/  REDUX UR6, R4 ;  /* 0x00000000040673c4 */ /* 0x000ea20000000000 */
[----:B------:R-:W-:-:S06]  /*4760*/  IMAD.U32 R0, RZ, RZ, UR5 ;  /* 0x00000005ff007e24 */ /* 0x000fcc000f8e00ff */
[----:B------:R4:W-:Y:S01]  /*4770*/  UTCATOMSWS.AND URZ, UR5 ;  /* 0x0000000500ff79e3 */ /* 0x0009e20008000000 */
[----:B------:R-:W3:Y:S01]  /*4780*/  REDUX UR7, R0 ;  /* 0x00000000000773c4 */ /* 0x000ee20000000000 */
[----:B-1----:R-:W-:Y:S01]  /*4790*/  ISETP.EQ.U32.AND P0, PT, R2, UR4, PT ;  /* 0x0000000402007c0c */ /* 0x002fe2000bf02070 */
[----:B--2---:R-:W-:Y:S01]  /*47a0*/  IMAD.U32 R2, RZ, RZ, UR6 ;  /* 0x00000006ff027e24 */ /* 0x004fe2000f8e00ff */
[----:B---3--:R-:W-:-:S11]  /*47b0*/  MOV R3, UR7 ;  /* 0x0000000700037c02 */ /* 0x008fd60008000f00 */
[----:B------:R4:W-:Y:S04]  /*47c0*/  @P0 ATOMS.AND RZ, [UR8+0x14], R3 ;  /* 0x00001403ffff098c */ /* 0x0009e8000a800008 */
[----:B------:R4:W-:Y:S01]  /*47d0*/  @P0 ATOMS.AND RZ, [UR8+0x18], R2 ;  /* 0x00001802ffff098c */ /* 0x0009e2000a800008 */
[----:B------:R-:W-:Y:S05]  /*47e0*/  BRA `(.L_x_88) ;  /* 0x0000000000147947 */ /* 0x000fea0003800000 */
.L_x_87:
[----:B------:R-:W-:Y:S02]  /*47f0*/  MOV R2, 0x4810 ;  /* 0x0000481000027802 */ /* 0x000fe40000000f00 */
[----:B---3-5:R-:W-:Y:S05]  /*4800*/  CALL.REL.NOINC `($__internal_0_$__cuda_sm10x_tcgen05_guardrail_trap_col_being_dealloced_not_returned_by_alloc) ;  /* 0x0000006400207944 */ /* 0x028fea0003c00000 */
[----:B------:R-:W-:Y:S05]  /*4810*/  BRA `(.L_x_88) ;  /* 0x0000000000087947 */ /* 0x000fea0003800000 */
.L_x_86:
[----:B------:R-:W-:Y:S02]  /*4820*/  MOV R2, 0x4840 ;  /* 0x0000484000027802 */ /* 0x000fe40000000f00 */
[----:B---3-5:R-:W-:Y:S05]  /*4830*/  CALL.REL.NOINC `($__internal_2_$__cuda_sm10x_tcgen05_guardrail_trap_unallocated_columns_being_dealloced) ;  /* 0x00000064002c7944 */ /* 0x028fea0003c00000 */
.L_x_88:
[----:B------:R-:W-:Y:S01]  /*4840*/  NOP ;  /* 0x0000000000007918 */ /* 0x000fe20000000000 */
[----:B----4-:R-:W-:Y:S05]  /*4850*/  EXIT ;  /* 0x000000000000794d */ /* 0x010fea0003800000 */
.L_x_59:
[----:B------:R-:W-:-:S09]  /*4860*/  UISETP.NE.OR UP0, UPT, UR21, 0x3, !UP5 ;  /* 0x000000031500788c */ /* 0x000fd2000ef05670 */
[----:B------:R-:W-:Y:S05]  /*4870*/  BRA.U UP0, `(.L_x_89) ;  /* 0x0000001100547547 */ /* 0x000fea000b800000 */
[----:B------:R-:W2:Y:S01]  /*4880*/  LDCU UR31, c[0x0][0x370] ;  /* 0x00006e00ff1f77ac */ /* 0x000ea20008000800 */
[----:B------:R-:W3:Y:S01]  /*4890*/  LDC.64 R16, c[0x0][0x348] ;  /* 0x0000d200ff107b82 */ /* 0x000ee20000000a00 */
[----:B------:R-:W-:Y:S02]  /*48a0*/  HFMA2 R13, -RZ, RZ, 0, 0 ;  /* 0x00000000ff0d7431 */ /* 0x000fe400000001ff */
[----:B------:R-:W-:Y:S01]  /*48b0*/  IMAD.MOV.U32 R15, RZ, RZ, 0x1 ;  /* 0x00000001ff0f7424 */ /* 0x000fe200078e00ff */
[----:B------:R-:W2:Y:S01]  /*48c0*/  LDCU.128 UR44, c[0x0][0xb10] ;  /* 0x00016200ff2c77ac */ /* 0x000ea20008000c00 */
[----:B------:R-:W-:Y:S01]  /*48d0*/  IMAD.MOV.U32 R14, RZ, RZ, RZ ;  /* 0x000000ffff0e7224 */ /* 0x000fe200078e00ff */
[----:B------:R-:W-:Y:S01]  /*48e0*/  MOV R7, 0x2000 ;  /* 0x0000200000077802 */ /* 0x000fe20000000f00 */
[----:B------:R-:W4:Y:S01]  /*48f0*/  LDCU UR30, c[0x0][0x374] ;  /* 0x00006e80ff1e77ac */ /* 0x000f220008000800 */
[----:B------:R-:W1:Y:S01]  /*4900*/  LDC.64 R2, c[0x0][0x888] ;  /* 0x00022200ff027b82 */ /* 0x000e620000000a00 */
[----:B------:R-:W3:Y:S01]  /*4910*/  LDCU UR15, c[0x0][0xb0c] ;  /* 0x00016180ff0f77ac */ /* 0x000ee20008000800 */
[----:B------:R-:W3:Y:S06]  /*4920*/  LDCU UR43, c[0x0][0xb20] ;  /* 0x00016400ff2b77ac */ /* 0x000eec0008000800 */
[----:B------:R-:W1:Y:S01]  /*4930*/  LDC.64 R4, c[0x0][0x890] ;  /* 0x00022400ff047b82 */ /* 0x000e620000000a00 */
[----:B------:R-:W3:Y:S01]  /*4940*/  LDCU UR4, c[0x0][0xb30] ;  /* 0x00016600ff0477ac */ /* 0x000ee20008000800 */
[----:B------:R-:W-:Y:S01]  /*4950*/  UMOV UR21, 0x400 ;  /* 0x0000040000157882 */ /* 0x000fe20000000000 */
[----:B--2---:R-:W-:-:S02]  /*4960*/  UIMAD.WIDE.U32 UR6, UR31, UR44, URZ ;  /* 0x0000002c1f0672a5 */ /* 0x004fc4000f8e00ff */
[----:B------:R-:W-:Y:S02]  /*4970*/  ULEA UR21, UR52, UR21, 0x18 ;  /* 0x0000001534157291 */ /* 0x000fe4000f8ec0ff */
[----:B----4-:R-:W-:Y:S02]  /*4980*/  UIMAD.WIDE.U32 UR8, UR30, UR47, URZ ;  /* 0x0000002f1e0872a5 */ /* 0x010fe4000f8e00ff */
[----:B------:R-:W-:Y:S02]  /*4990*/  UIADD3 UR38, UPT, UPT, UR21, 0x98, URZ ;  /* 0x0000009815267890 */ /* 0x000fe4000fffe0ff */
[----:B------:R-:W-:Y:S02]  /*49a0*/  UIADD3 UR33, UPT, UPT, UR21, 0x80, URZ ;  /* 0x0000008015217890 */ /* 0x000fe4000fffe0ff */
[----:B------:R-:W-:Y:S02]  /*49b0*/  UIADD3 UR25, UPT, UPT, UR21, 0x88, URZ ;  /* 0x0000008815197890 */ /* 0x000fe4000fffe0ff */
[----:B------:R-:W-:Y:S01]  /*49c0*/  UIADD3 UR17, UPT, UPT, UR21, 0x90, URZ ;  /* 0x0000009015117890 */ /* 0x000fe2000fffe0ff */
[----:B------:R-:W-:Y:S01]  /*49d0*/  UMOV UR6, UR7 ;  /* 0x0000000700067c82 */ /* 0x000fe20008000000 */
[----:B------:R-:W-:Y:S01]  /*49e0*/  UMOV UR37, UR9 ;  /* 0x0000000900257c82 */ /* 0x000fe20008000000 */
[----:B------:R-:W-:-:S02]  /*49f0*/  UPRMT UR38, UR52, 0x654, UR38 ;  /* 0x0000065434267896 */ /* 0x000fc40008000026 */
[----:B------:R-:W-:Y:S02]  /*4a00*/  UPRMT UR40, UR52, 0x654, UR33 ;  /* 0x0000065434287896 */ /* 0x000fe40008000021 */
[----:B------:R-:W-:Y:S02]  /*4a10*/  UPRMT UR39, UR52, 0x654, UR25 ;  /* 0x0000065434277896 */ /* 0x000fe40008000019 */
[----:B------:R-:W-:Y:S02]  /*4a20*/  UPLOP3.LUT UP3, UPT, UPT, UPT, UPT, 0x40, 0x4 ;  /* 0x000000000004789c */ /* 0x000fe40003f6e870 */
[----:B------:R-:W-:Y:S02]  /*4a30*/  UISETP.GE.AND UP0, UPT, UR42, 0x1, UPT ;  /* 0x000000012a00788c */ /* 0x000fe4000bf06270 */
[----:B------:R-:W-:Y:S01]  /*4a40*/  UISETP.NE.AND UP4, UPT, UR42, 0x1, UPT ;  /* 0x000000012a00788c */ /* 0x000fe2000bf85270 */
[----:B------:R-:W2:Y:S01]  /*4a50*/  LDCU.64 UR22, c[0x0][0xb28] ;  /* 0x00016500ff1677ac */ /* 0x000ea20008000a00 */
[----:B---3--:R-:W-:-:S02]  /*4a60*/  UISETP.NE.AND UP6, UPT, UR15, 0x1, UPT ;  /* 0x000000010f00788c */ /* 0x008fc4000bfc5270 */
[----:B------:R-:W-:Y:S02]  /*4a70*/  UISETP.NE.AND UP5, UPT, UR46, 0x1, UPT ;  /* 0x000000012e00788c */ /* 0x000fe4000bfa5270 */
[----:B------:R-:W-:Y:S02]  /*4a80*/  USHF.R.U32.HI UR41, URZ, UR45, UR6 ;  /* 0x0000002dff297299 */ /* 0x000fe40008011606 */
[----:B------:R-:W-:Y:S02]  /*4a90*/  UPRMT UR52, UR52, 0x654, UR17 ;  /* 0x0000065434347896 */ /* 0x000fe40008000011 */
[----:B------:R-:W-:Y:S02]  /*4aa0*/  USHF.R.U32.HI UR37, URZ, UR43, UR37 ;  /* 0x0000002bff257299 */ /* 0x000fe40008011625 */
[----:B------:R-:W-:-:S11]  /*4ab0*/  UISETP.NE.AND UP2, UPT, UR4, 0x1, UPT ;  /* 0x000000010400788c */ /* 0x000fd6000bf45270 */
.L_x_100:
[C---:B------:R-:W-:Y:S02]  /*4ac0*/  LEA R12, R14.reuse, UR21, 0x3 ;  /* 0x000000150e0c7c11 */ /* 0x040fe4000f8e18ff */
[----:B------:R-:W-:Y:S02]  /*4ad0*/  SHF.L.U32 R9, R13, 0x1f, RZ ;  /* 0x0000001f0d097819 */ /* 0x000fe400000006ff */
[----:B------:R-:W-:Y:S02]  /*4ae0*/  LEA R10, R14, UR21, 0x4 ;  /* 0x000000150e0a7c11 */ /* 0x000fe4000f8e20ff */
[----:B---3--:R-:W3:Y:S02]  /*4af0*/  SYNCS.PHASECHK.TRANS64.TRYWAIT P0, [R12+URZ+0xd0], R9 ;  /* 0x0000d0090c0075a7 */ /* 0x008ee400080011ff */
[----:B---3--:R-:W-:Y:S05]  /*4b00*/  @!P0 BRA `(.L_x_90) ;  /* 0x0000005c00108947 */ /* 0x008fea0003800000 */
.L_x_191:
[----:B---3--:R-:W3:Y:S01]  /*4b10*/  LDS.128 R8, [R10+0x160] ;  /* 0x000160000a087984 */ /* 0x008ee20000000c00 */
[----:B------:R-:W-:Y:S01]  /*4b20*/  UISETP.GE.AND UP0, UPT, UR42, 0x1, UPT ;  /* 0x000000012a00788c */ /* 0x000fe2000bf06270 */
[----:B------:R-:W-:Y:S01]  /*4b30*/  @!PT LDS RZ, [RZ] ;  /* 0x00000000fffff984 */ /* 0x000fe20000000800 */
[----:B------:R-:W-:Y:S01]  /*4b40*/  @!PT LDS RZ, [RZ] ;  /* 0x00000000fffff984 */ /* 0x000fe20000000800 */
[----:B------:R-:W-:Y:S01]  /*4b50*/  @!PT LDS RZ, [RZ] ;  /* 0x00000000fffff984 */ /* 0x000fe20000000800 */
[----:B------:R-:W-:Y:S01]  /*4b60*/  @!PT LDS RZ, [RZ] ;  /* 0x00000000fffff984 */ /* 0x000fe20000000800 */
[----:B------:R4:W-:Y:S06]  /*4b70*/  MEMBAR.ALL.CTA ;  /* 0x0000000000007992 */ /* 0x0009ec0000008000 */
[----:B----4-:R-:W4:Y:S01]  /*4b80*/  FENCE.VIEW.ASYNC.S ;  /* 0x00000000000073c6 */ /* 0x010f220000000000 */
[----:B---3--:R-:W-:Y:S11]  /*4b90*/  LOP3.LUT P0, RZ, R10, 0x1, RZ, 0xc0, !PT ;  /* 0x000000010aff7812 */ /* 0x008ff6000780c0ff */
[----:B------:R-:W-:Y:S02]  /*4ba0*/  @!UPT UIADD3 URZ, UPT, UPT, URZ, URZ, URZ ;  /* 0x000000fffffff290 */ /* 0x000fe4000fffe0ff */
[----:B----4-:R-:W-:Y:S01]  /*4bb0*/  VOTEU.ANY UP1, P0 ;  /* 0x0000000000ff7886 */ /* 0x010fe20000020100 */
[----:B------:R-:W-:Y:S11]  /*4bc0*/  PLOP3.LUT P0, PT, PT, PT, UP1, 0x80, 0x8 ;  /* 0x000000000008781c */ /* 0x000ff60003f0f018 */
[----:B------:R-:W-:Y:S02]  /*4bd0*/  @!UPT UIADD3 URZ, UPT, UPT, URZ, URZ, URZ ;  /* 0x000000fffffff290 */ /* 0x000fe4000fffe0ff */
[----:B------:R-:W-:Y:S02]  /*4be0*/  @P0 SHF.R.U32.HI R0, RZ, 0x10, R9 ;  /* 0x00000010ff000819 */ /* 0x000fe40000011609 */
[----:B------:R-:W-:Y:S02]  /*4bf0*/  @P0 MOV R6, R8 ;  /* 0x0000000800060202 */ /* 0x000fe40000000f00 */
[----:B------:R-:W-:Y:S01]  /*4c00*/  @P0 R2UR UR4, R0 ;  /* 0x00000000000402ca */ /* 0x000fe200000e0000 */
[----:B------:R-:W-:Y:S01]  /*4c10*/  VIADD R0, R12, 0xe0 ;  /* 0x000000e00c007836 */ /* 0x000fe20000000000 */
[----:B------:R-:W-:Y:S02]  /*4c20*/  @P0 LOP3.LUT R8, R9, 0xffff, RZ, 0xc0, !PT ;  /* 0x0000ffff09080812 */ /* 0x000fe400078ec0ff */
[----:B------:R-:W-:Y:S02]  /*4c30*/  @P0 R2UR UR6, R6 ;  /* 0x00000000060602ca */ /* 0x000fe400000e0000 */
[----:B------:R-:W-:Y:S02]  /*4c40*/  PRMT R0, RZ, 0x654, R0 ;  /* 0x00000654ff007816 */ /* 0x000fe40000000000 */
[----:B------:R-:W-:Y:S02]  /*4c50*/  @P0 R2UR UR5, R8 ;  /* 0x00000000080502ca */ /* 0x000fe400000e0000 */
[----:B------:R3:W-:Y:S03]  /*4c60*/  SYNCS.ARRIVE.TRANS64.RED.A1T0 RZ, [R0+URZ], RZ ;  /* 0x000000ff00ff79a7 */ /* 0x0007e600081004ff */
[----:B------:R-:W-:Y:S04]  /*4c70*/  @UP1 UMOV UR29, UR4 ;  /* 0x00000004001d1c82 */ /* 0x000fe80008000000 */
[----:B------:R-:W-:Y:S04]  /*4c80*/  @UP1 UMOV UR14, UR6 ;  /* 0x00000006000e1c82 */ /* 0x000fe80008000000 */
[----:B------:R-:W-:Y:S01]  /*4c90*/  @UP1 UMOV UR13, UR5 ;  /* 0x00000005000d1c82 */ /* 0x000fe20008000000 */
[----:B------:R-:W-:Y:S05]  /*4ca0*/  BRA.U !UP0, `(.L_x_91) ;  /* 0x0000000108a47547 */ /* 0x000fea000b800000 */
[----:B------:R-:W-:Y:S02]  /*4cb0*/  UIMAD.WIDE.U32 UR18, UR13, UR47, URZ ;  /* 0x0000002f0d1272a5 */ /* 0x000fe4000f8e00ff */
[----:B------:R-:W-:Y:S02]  /*4cc0*/  UIMAD.WIDE.U32 UR26, UR14, UR44, URZ ;  /* 0x0000002c0e1a72a5 */ /* 0x000fe4000f8e00ff */
[----:B------:R-:W-:Y:S02]  /*4cd0*/  USEL UR4, UR30, UR37, !UP5 ;  /* 0x000000251e047287 */ /* 0x000fe4000e800000 */
[----:B------:R-:W-:Y:S02]  /*4ce0*/  USEL UR7, UR31, UR41, !UP6 ;  /* 0x000000291f077287 */ /* 0x000fe4000f000000 */
[----:B--2---:R-:W-:Y:S02]  /*4cf0*/  UIMAD.WIDE.U32 UR8, UR4, UR22, URZ ;  /* 0x00000016040872a5 */ /* 0x004fe4000f8e00ff */
[----:B------:R-:W-:Y:S01]  /*4d00*/  UIMAD.WIDE.U32 UR10, UR7, UR22, URZ ;  /* 0x00000016070a72a5 */ /* 0x000fe2000f8e00ff */
[----:B------:R-:W-:Y:S02]  /*4d10*/  UMOV UR5, UR19 ;  /* 0x0000001300057c82 */ /* 0x000fe40008000000 */
[----:B------:R-:W-:Y:S03]  /*4d20*/  USHF.R.U32.HI UR6, URZ, UR43, UR5 ;  /* 0x0000002bff067299 */ /* 0x000fe60008011605 */
[----:B------:R-:W-:Y:S01]  /*4d30*/  UMOV UR5, UR27 ;  /* 0x0000001b00057c82 */ /* 0x000fe20008000000 */
[----:B------:R-:W-:Y:S02]  /*4d40*/  USEL UR6, UR13, UR6, !UP5 ;  /* 0x000000060d067287 */ /* 0x000fe4000e800000 */
[----:B------:R-:W-:Y:S03]  /*4d50*/  USHF.R.U32.HI UR12, URZ, UR45, UR5 ;  /* 0x0000002dff0c7299 */ /* 0x000fe60008011605 */
[----:B------:R-:W-:Y:S02]  /*4d60*/  UMOV UR5, UR9 ;  /* 0x0000000900057c82 */ /* 0x000fe40008000000 */
[----:B------:R-:W-:Y:S03]  /*4d70*/  @UP4 USHF.R.U32.HI UR4, URZ, UR23, UR5 ;  /* 0x00000017ff044299 */ /* 0x000fe60008011605 */
[----:B------:R-:W-:Y:S01]  /*4d80*/  UMOV UR5, UR11 ;  /* 0x0000000b00057c82 */ /* 0x000fe20008000000 */
[----:B------:R-:W-:Y:S02]  /*4d90*/  UIMAD UR4, UR42, UR4, URZ ;  /* 0x000000042a0472a4 */ /* 0x000fe4000f8e02ff */
[----:B------:R-:W-:Y:S02]  /*4da0*/  @UP4 USHF.R.U32.HI UR7, URZ, UR23, UR5 ;  /* 0x00000017ff074299 */ /* 0x000fe40008011605 */
[----:B------:R-:W-:Y:S02]  /*4db0*/  UIMAD.WIDE.U32 UR10, UR6, UR22, URZ ;  /* 0x00000016060a72a5 */ /* 0x000fe4000f8e00ff */
[----:B------:R-:W-:Y:S02]  /*4dc0*/  USEL UR5, UR14, UR12, !UP6 ;  /* 0x0000000c0e057287 */ /* 0x000fe4000f000000 */
[----:B------:R-:W-:Y:S02]  /*4dd0*/  UIMAD UR8, UR42, UR7, URZ ;  /* 0x000000072a0872a4 */ /* 0x000fe4000f8e02ff */
[----:B------:R-:W-:Y:S03]  /*4de0*/  UISETP.GE.AND UP0, UPT, UR6, UR4, UPT ;  /* 0x000000040600728c */ /* 0x000fe6000bf06270 */
[----:B------:R-:W-:Y:S01]  /*4df0*/  UMOV UR4, UR11 ;  /* 0x0000000b00047c82 */ /* 0x000fe20008000000 */
[----:B------:R-:W-:Y:S02]  /*4e00*/  UISETP.GE.OR UP0, UPT, UR5, UR8, UP0 ;  /* 0x000000080500728c */ /* 0x000fe40008706670 */
[----:B------:R-:W-:Y:S02]  /*4e10*/  USHF.R.U32.HI UR4, URZ, UR23, UR4 ;  /* 0x00000017ff047299 */ /* 0x000fe40008011604 */
[----:B------:R-:W-:Y:S02]  /*4e20*/  UIMAD.WIDE.U32 UR8, UR5, UR22, URZ ;  /* 0x00000016050872a5 */ /* 0x000fe4000f8e00ff */
[----:B------:R-:W-:Y:S04]  /*4e30*/  USEL UR10, UR6, UR4, !UP4 ;  /* 0x00000004060a7287 */ /* 0x000fe8000e000000 */
[----:B------:R-:W-:Y:S01]  /*4e40*/  UIADD3 UR11, UPT, UPT, -UR10, URZ, URZ ;  /* 0x000000ff0a0b7290 */ /* 0x000fe2000fffe1ff */
[----:B------:R-:W-:Y:S02]  /*4e50*/  @!UP0 UMOV UR4, UR9 ;  /* 0x0000000900048c82 */ /* 0x000fe40008000000 */
[----:B------:R-:W-:Y:S02]  /*4e60*/  @!UP0 USHF.R.U32.HI UR4, URZ, UR23, UR4 ;  /* 0x00000017ff048299 */ /* 0x000fe40008011604 */
[----:B------:R-:W-:Y:S02]  /*4e70*/  UIMAD UR8, UR42, UR11, UR6 ;  /* 0x0000000b2a0872a4 */ /* 0x000fe4000f8e0206 */
[----:B------:R-:W-:Y:S04]  /*4e80*/  @!UP0 USEL UR4, UR5, UR4, !UP4 ;  /* 0x0000000405048287 */ /* 0x000fe8000e000000 */
[----:B------:R-:W-:Y:S02]  /*4e90*/  @!UP0 UIMAD UR8, UR7, UR8, UR4 ;  /* 0x00000008070882a4 */ /* 0x000fe4000f8e0204 */
[----:B------:R-:W-:Y:S02]  /*4ea0*/  @!UP0 UIADD3 UR9, UPT, UPT, UR10, -UR4, URZ ;  /* 0x800000040a098290 */ /* 0x000fe4000fffe0ff */
[----:B------:R-:W-:Y:S02]  /*4eb0*/  UIADD3 UR4, UPT, UPT, -UR5, URZ, URZ ;  /* 0x000000ff05047290 */ /* 0x000fe4000fffe1ff */
[----:B------:R-:W-:Y:S02]  /*4ec0*/  UIADD3 UR7, UPT, UPT, -UR6, URZ, URZ ;  /* 0x000000ff06077290 */ /* 0x000fe4000fffe1ff */
[----:B------:R-:W-:Y:S02]  /*4ed0*/  @!UP0 UIMAD UR6, UR9, UR42, UR5 ;  /* 0x0000002a090682a4 */ /* 0x000fe4000f8e0205 */
[----:B------:R-:W-:Y:S02]  /*4ee0*/  UIMAD UR14, UR15, UR4, UR14 ;  /* 0x000000040f0e72a4 */ /* 0x000fe4000f8e020e */
[----:B------:R-:W-:Y:S01]  /*4ef0*/  UIMAD UR13, UR46, UR7, UR13 ;  /* 0x000000072e0d72a4 */ /* 0x000fe2000f8e020d */
[----:B------:R-:W-:Y:S02]  /*4f00*/  @!UP0 UMOV UR5, UR8 ;  /* 0x0000000800058c82 */ /* 0x000fe40008000000 */
[----:B------:R-:W-:Y:S02]  /*4f10*/  UIMAD UR14, UR5, UR15, UR14 ;  /* 0x0000000f050e72a4 */ /* 0x000fe4000f8e020e */
[----:B------:R-:W-:Y:S11]  /*4f20*/  UIMAD UR13, UR6, UR46, UR13 ;  /* 0x0000002e060d72a4 */ /* 0x000ff6000f8e020d */
[----:B------:R-:W-:Y:S01]  /*4f30*/  @!UPT UIADD3 URZ, UPT, UPT, URZ, URZ, URZ ;  /* 0x000000fffffff290 */ /* 0x000fe2000fffe0ff */
.L_x_91:
[----:B------:R-:W4:Y:S01]  /*4f40*/  @!UP2 LDCU.128 UR8, c[0x0][0xb10] ;  /* 0x00016200ff08a7ac */ /* 0x000f220008000c00 */
[C---:B-1----:R-:W-:Y:S02]  /*4f50*/  ISETP.NE.U32.AND P1, PT, R4.reuse, RZ, PT ;  /* 0x000000ff0400720c */ /* 0x042fe40003f25070 */
[----:B------:R-:W-:Y:S02]  /*4f60*/  ISETP.NE.U32.AND P0, PT, R4, RZ, PT ;  /* 0x000000ff0400720c */ /* 0x000fe40003f05070 */
[C---:B------:R-:W-:Y:S02]  /*4f70*/  ISETP.NE.AND.EX P1, PT, R5.reuse, RZ, PT, P1 ;  /* 0x000000ff0500720c */ /* 0x040fe40003f25310 */
[----:B------:R-:W-:Y:S01]  /*4f80*/  ISETP.NE.AND.EX P0, PT, R5, RZ, PT, P0 ;  /* 0x000000ff0500720c */ /* 0x000fe20003f05300 */
[----:B------:R-:W1:Y:S01]  /*4f90*/  @!UP2 LDCU UR5, c[0x0][0xb0c] ;  /* 0x00016180ff05a7ac */ /* 0x000e620008000800 */
[----:B------:R-:W-:Y:S01]  /*4fa0*/  SHF.L.U32 R9, R15, 0x1f, RZ ;  /* 0x0000001f0f097819 */ /* 0x000fe200000006ff */
[----:B------:R-:W-:Y:S02]  /*4fb0*/  USHF.L.U32 UR35, UR16, 0x7, URZ ;  /* 0x0000000710237899 */ /* 0x000fe400080006ff */
[----:B------:R-:W-:Y:S02]  /*4fc0*/  USHF.L.U32 UR34, UR20, 0x7, URZ ;  /* 0x0000000714227899 */ /* 0x000fe400080006ff */
[----:B----4-:R-:W-:Y:S07]  /*4fd0*/  UIMAD.WIDE.U32 UR6, UR14, UR8, URZ ;  /* 0x000000080e0672a5 */ /* 0x010fee000f8e00ff */
[----:B------:R-:W-:Y:S01]  /*4fe0*/  @!UP2 UMOV UR4, UR7 ;  /* 0x000000070004ac82 */ /* 0x000fe20008000000 */
[----:B-1----:R-:W-:Y:S02]  /*4ff0*/  @!UP2 UISETP.NE.AND UP0, UPT, UR5, 0x1, UPT ;  /* 0x000000010500a88c */ /* 0x002fe4000bf05270 */
[----:B------:R-:W-:Y:S02]  /*5000*/  @!UP2 USHF.R.U32.HI UR4, URZ, UR9, UR4 ;  /* 0x00000009ff04a299 */ /* 0x000fe40008011604 */
[----:B------:R-:W-:Y:S02]  /*5010*/  UIMAD.WIDE.U32 UR6, UR13, UR11, URZ ;  /* 0x0000000b0d0672a5 */ /* 0x000fe4000f8e00ff */
[----:B------:R-:W-:Y:S02]  /*5020*/  @!UP2 USEL UR8, UR14, UR4, !UP0 ;  /* 0x000000040e08a287 */ /* 0x000fe4000c000000 */
[----:B------:R-:W-:Y:S03]  /*5030*/  @!UP2 UISETP.NE.AND UP0, UPT, UR10, 0x1, UPT ;  /* 0x000000010a00a88c */ /* 0x000fe6000bf05270 */
[----:B------:R-:W-:Y:S02]  /*5040*/  @!UP2 UMOV UR6, UR7 ;  /* 0x000000070006ac82 */ /* 0x000fe40008000000 */
[----:B------:R-:W1:Y:S02]  /*5050*/  @!UP2 LDCU UR4, c[0x0][0xb20] ;  /* 0x00016400ff04a7ac */ /* 0x000e640008000800 */
[----:B-1----:R-:W-:Y:S04]  /*5060*/  @!UP2 USHF.R.U32.HI UR6, URZ, UR4, UR6 ;  /* 0x00000004ff06a299 */ /* 0x002fe80008011606 */
[----:B------:R-:W-:Y:S04]  /*5070*/  @!UP2 USEL UR6, UR13, UR6, !UP0 ;  /* 0x000000060d06a287 */ /* 0x000fe8000c000000 */
[----:B------:R-:W-:Y:S02]  /*5080*/  @!UP2 UIADD3 UR4, UPT, UPT, -UR8, UR6, URZ ;  /* 0x000000060804a290 */ /* 0x000fe4000fffe1ff */
[----:B------:R-:W-:Y:S02]  /*5090*/  @!UP2 UIADD3 UR6, UPT, UPT, UR8, -UR6, URZ ;  /* 0x800000060806a290 */ /* 0x000fe4000fffe0ff */
[----:B------:R-:W-:Y:S02]  /*50a0*/  @!UP2 UIMAD UR14, UR4, UR5, UR14 ;  /* 0x00000005040ea2a4 */ /* 0x000fe4000f8e020e */
[----:B------:R-:W-:Y:S01]  /*50b0*/  @!UP2 UIMAD UR13, UR6, UR10, UR13 ;  /* 0x0000000a060da2a4 */ /* 0x000fe2000f8e020d */
[----:B------:R-:W-:Y:S11]  /*50c0*/  BRA.U UP3, `(.L_x_92) ;  /* 0x0000000103107547 */ /* 0x000ff6000b800000 */
[----:B---3--:R-:W-:Y:S04]  /*50d0*/  MOV R0, UR49 ;  /* 0x0000003100007c02 */ /* 0x008fe80008000f00 */
[----:B------:R-:W-:Y:S04]  /*50e0*/  SHF.L.U32 R11, R0, 0x1f, RZ ;  /* 0x0000001f000b7819 */ /* 0x000fe800000006ff */
[----:B------:R-:W1:Y:S02]  /*50f0*/  SYNCS.PHASECHK.TRANS64.TRYWAIT P2, [UR21+0xc8], R11 ;  /* 0x0000c80bff0075a7 */ /* 0x000e640008041115 */
[----:B-1----:R-:W-:Y:S05]  /*5100*/  @!P2 BRA `(.L_x_93) ;  /* 0x0000005400a4a947 */ /* 0x002fea0003800000 */
.L_x_92:
[----:B------:R-:W-:Y:S05]  /*5110*/  @!P1 BRA `(.L_x_94) ;  /* 0x0000000000309947 */ /* 0x000fea0003800000 */
[----:B------:R-:W-:Y:S01]  /*5120*/  ISETP.NE.U32.AND P1, PT, R2, RZ, PT ;  /* 0x000000ff0200720c */ /* 0x000fe20003f25070 */
[----:B------:R-:W4:Y:S01]  /*5130*/  LDCU.64 UR4, c[0x0][0x358] ;  /* 0x00006b00ff0477ac */ /* 0x000f220008000a00 */
[----:B------:R-:W-:Y:S02]  /*5140*/  IMAD.MOV.U32 R84, RZ, RZ, 0x1 ;  /* 0x00000001ff547424 */ /* 0x000fe400078e00ff */
[----:B------:R-:W-:Y:S11]  /*5150*/  ISETP.NE.AND.EX P1, PT, R3, RZ, PT, P1 ;  /* 0x000000ff0300720c */ /* 0x000ff60003f25310 */
[----:B------:R-:W-:Y:S02]  /*5160*/  @!UPT UIADD3 URZ, UPT, UPT, URZ, URZ, URZ ;  /* 0x000000fffffff290 */ /* 0x000fe4000fffe0ff */
[----:B-1----:R-:W1:Y:S01]  /*5170*/  @P1 LDC.64 R10, c[0x0][0x888] ;  /* 0x00022200ff0a1b82 */ /* 0x002e620000000a00 */
[----:B---3--:R-:W-:Y:S04]  /*5180*/  @P1 IMAD R0, R4, UR36, RZ ;  /* 0x0000002404001c24 */ /* 0x008fe8000f8e02ff */
[----:B-1----:R-:W-:Y:S04]  /*5190*/  @P1 IMAD.WIDE R10, R0, 0x4, R10 ;  /* 0x00000004000a1825 */ /* 0x002fe800078e020a */
[----:B------:R-:W-:Y:S01]  /*51a0*/  HFMA2 R0, -RZ, RZ, 0, 5.9604644775390625e-08 ;  /* 0x00000001ff007431 */ /* 0x000fe200000001ff */
[----:B----45:R4:W5:Y:S04]  /*51b0*/  @P1 LDG.E R41, desc[UR4][R10.64] ;  /* 0x000000040a291981 */ /* 0x030968000c1e1900 */
[----:B------:R-:W-:Y:S01]  /*51c0*/  @!P1 PRMT R84, R0, 0x7610, R84 ;  /* 0x0000761000549816 */ /* 0x000fe20000000054 */
[----:B----4-:R-:W1:Y:S06]  /*51d0*/  @!P1 LDC R41, c[0x0][0x880] ;  /* 0x00022000ff299b82 */ /* 0x010e6c0000000800 */
.L_x_94:
[----:B-1---5:R-:W-:Y:S01]  /*51e0*/  @!P0 FSETP.EQ.AND P1, PT, R41, RZ, PT ;  /* 0x000000ff2900820b */ /* 0x022fe20003f22000 */
[----:B------:R-:W-:Y:S01]  /*51f0*/  @!UPT UIADD3 URZ, UPT, UPT, URZ, URZ, URZ ;  /* 0x000000fffffff290 */ /* 0x000fe2000fffe0ff */
[----:B------:R-:W-:Y:S11]  /*5200*/  @!P0 BRA `(.L_x_95) ;  /* 0x0000000000188947 */ /* 0x000ff60003800000 */
[----:B------:R-:W-:Y:S02]  /*5210*/  LOP3.LUT P0, RZ, R84, 0xff, RZ, 0xc0, !PT ;  /* 0x000000ff54ff7812 */ /* 0x000fe4000780c0ff */
[----:B------:R-:W-:Y:S04]  /*5220*/  ISETP.NE.U32.AND P1, PT, R2, RZ, PT ;  /* 0x000000ff0200720c */ /* 0x000fe80003f25070 */
[----:B------:R-:W-:Y:S04]  /*5230*/  ISETP.NE.AND.EX P1, PT, R3, RZ, PT, P1 ;  /* 0x000000ff0300720c */ /* 0x000fe80003f25310 */
[----:B------:R-:W-:Y:S03]  /*5240*/  PLOP3.LUT P1, PT, P1, PT, PT, 0x8, 0x80 ;  /* 0x000000000080781c */ /* 0x000fe60000f2e170 */
[----:B------:R-:W-:Y:S11]  /*5250*/  @P0 FSETP.EQ.AND P1, PT, R41, RZ, PT ;  /* 0x000000ff2900020b */ /* 0x000ff60003f22000 */
[----:B------:R-:W-:Y:S02]  /*5260*/  @!UPT UIADD3 URZ, UPT, UPT, URZ, URZ, URZ ;  /* 0x000000fffffff290 */ /* 0x000fe4000fffe0ff */
.L_x_95:
[----:B------:R-:W1:Y:S01]  /*5270*/  SYNCS.PHASECHK.TRANS64.TRYWAIT P2, [UR21+0xa0], R9 ;  /* 0x0000a009ff0075a7 */ /* 0x000e620008041115 */
[----:B------:R-:W-:Y:S04]  /*5280*/  ELECT P0, URZ, PT ;  /* 0x0000000000ff782f */ /* 0x000fe80003800000 */
[----:B------:R-:W-:Y:S11]  /*5290*/  PLOP3.LUT P1, PT, P1, P0, PT, 0xf2, 0x2f ;  /* 0x00000000002f781c */ /* 0x000ff60000f21e72 */
[----:B------:R-:W-:Y:S02]  /*52a0*/  @!UPT UIADD3 URZ, UPT, UPT, URZ, URZ, URZ ;  /* 0x000000fffffff290 */ /* 0x000fe4000fffe0ff */
[----:B------:R-:W-:Y:S05]  /*52b0*/  @!P1 IADD3 R8, P0, PT, R16, 0x580, RZ ;  /* 0x0000058010089810 */ /* 0x000fea0007f1e0ff */
[----:B------:R-:W-:Y:S01]  /*52c0*/  @!P1 IMAD.X R6, RZ, RZ, R17, P0 ;  /* 0x000000ffff069224 */ /* 0x000fe200000e0611 */
[----:B-1----:R-:W-:Y:S07]  /*52d0*/  @!P2 BRA `(.L_x_96) ;  /* 0x000000540048a947 */ /* 0x002fee0003800000 */
.L_x_194:
[----:B------:R-:W-:Y:S01]  /*52e0*/  @!P1 R2UR UR5, R8 ;  /* 0x00000000080592ca */ /* 0x000fe200000e0000 */
[----:B------:R-:W-:Y:S01]  /*52f0*/  VOTEU.ALL UP0, P1 ;  /* 0x0000000000ff7886 */ /* 0x000fe20000800000 */
[----:B------:R-:W-:Y:S01]  /*5300*/  @!P1 R2UR UR4, R6 ;  /* 0x00000000060492ca */ /* 0x000fe200000e0000 */
[----:B-1-3--:R-:W-:Y:S01]  /*5310*/  @!P1 IMAD.MOV.U32 R0, RZ, RZ, 0x2000 ;  /* 0x00002000ff009424 */ /* 0x00afe200078e00ff */
[----:B------:R-:W-:Y:S01]  /*5320*/  UMOV UR6, 0x0 ;  /* 0x0000000000067882 */ /* 0x000fe20000000000 */
[----:B------:R-:W-:Y:S01]  /*5330*/  UMOV UR7, 0x10000000 ;  /* 0x1000000000077882 */ /* 0x000fe20000000000 */
[----:B------:R-:W-:Y:S01]  /*5340*/  @!UP0 UIADD3 UR32, UPT, UPT, UR21, 0x200, URZ ;  /* 0x0000020015208890 */ /* 0x000fe2000fffe0ff */
[----:B------:R-:W-:Y:S01]  /*5350*/  @!P1 IADD3 R8, P0, PT, R16, 0x580, RZ ;  /* 0x0000058010089810 */ /* 0x000fe20007f1e0ff */
[----:B------:R-:W-:Y:S04]  /*5360*/  VOTEU.ALL UP0, P1 ;  /* 0x0000000000ff7886 */ /* 0x000fe80000800000 */
[----:B------:R-:W-:Y:S02]  /*5370*/  @!P1 IMAD.X R6, RZ, RZ, R17, P0 ;  /* 0x000000ffff069224 */ /* 0x000fe400000e0611 */
[----:B------:R-:W-:Y:S02]  /*5380*/  IMAD.U32 R10, RZ, RZ, UR5 ;  /* 0x00000005ff0a7e24 */ /* 0x000fe4000f8e00ff */
[----:B------:R-:W-:Y:S03]  /*5390*/  IMAD.U32 R11, RZ, RZ, UR4 ;  /* 0x00000004ff0b7e24 */ /* 0x000fe6000f8e00ff */
[----:B------:R-:W-:Y:S02]  /*53a0*/  @!P1 R2UR UR4, R10 ;  /* 0x000000000a0492ca */ /* 0x000fe400000e0000 */
[----:B------:R-:W-:Y:S11]  /*53b0*/  @!P1 R2UR UR5, R11 ;  /* 0x000000000b0592ca */ /* 0x000ff600000e0000 */
[----:B------:R-:W-:Y:S02]  /*53c0*/  @!UPT UIADD3 URZ, UPT, UPT, URZ, URZ, URZ ;  /* 0x000000fffffff290 */ /* 0x000fe4000fffe0ff */
[----:B------:R1:W-:Y:S01]  /*53d0*/  @!UP0 UTMALDG.3D [UR32], [UR4], desc[UR6] ;  /* 0x00000620040085b4 */ /* 0x0003e20008011000 */
[----:B------:R1:W-:Y:S01]  /*53e0*/  @!P1 SYNCS.ARRIVE.TRANS64.RED.A0TR RZ, [UR21+0x80], R0 ;  /* 0x00008000ffff99a7 */ /* 0x0003e20008300415 */
[----:B------:R-:W-:Y:S01]  /*53f0*/  SYNCS.ARRIVE.TRANS64.RED.A1T0 RZ, [UR40], RZ ;  /* 0x000000ffffff79a7 */ /* 0x000fe20008100428 */
[----:B------:R-:W3:Y:S02]  /*5400*/  SYNCS.PHASECHK.TRANS64.TRYWAIT P2, [UR21+0xa8], R9 ;  /* 0x0000a809ff0075a7 */ /* 0x000ee40008041115 */
[----:B-1-3--:R-:W-:Y:S05]  /*5410*/  @!P2 BRA `(.L_x_97) ;  /* 0x000000540010a947 */ /* 0x00afea0003800000 */
.L_x_196:
[----:B------:R-:W-:Y:S01]  /*5420*/  @!P1 R2UR UR5, R8 ;  /* 0x00000000080592ca */ /* 0x000fe200000e0000 */
[----:B------:R-:W-:Y:S01]  /*5430*/  VOTEU.ALL UP0, P1 ;  /* 0x0000000000ff7886 */ /* 0x000fe20000800000 */
[----:B------:R-:W-:Y:S01]  /*5440*/  @!P1 R2UR UR4, R6 ;  /* 0x00000000060492ca */ /* 0x000fe200000e0000 */
[----:B-1----:R-:W-:Y:S01]  /*5450*/  @!P1 IMAD.MOV.U32 R0, RZ, RZ, 0x2000 ;  /* 0x00002000ff009424 */ /* 0x002fe200078e00ff */
[----:B------:R-:W-:Y:S01]  /*5460*/  UMOV UR6, 0x0 ;  /* 0x0000000000067882 */ /* 0x000fe20000000000 */
[----:B------:R-:W-:Y:S01]  /*5470*/  UMOV UR7, 0x10000000 ;  /* 0x1000000000077882 */ /* 0x000fe20000000000 */
[----:B------:R-:W-:Y:S01]  /*5480*/  @!UP0 UIADD3 UR26, UPT, UPT, UR34, 0x20, URZ ;  /* 0x00000020221a8890 */ /* 0x000fe2000fffe0ff */
[----:B------:R-:W-:Y:S01]  /*5490*/  @!P1 IADD3 R8, P0, PT, R16, 0x580, RZ ;  /* 0x0000058010089810 */ /* 0x000fe20007f1e0ff */
[----:B------:R-:W-:Y:S01]  /*54a0*/  @!UP0 UIADD3 UR24, UPT, UPT, UR21, 0x2200, URZ ;  /* 0x0000220015188890 */ /* 0x000fe2000fffe0ff */
[----:B------:R-:W-:Y:S01]  /*54b0*/  VOTEU.ALL UP0, P1 ;  /* 0x0000000000ff7886 */ /* 0x000fe20000800000 */
[----:B------:R-:W-:Y:S01]  /*54c0*/  UMOV UR27, UR35 ;  /* 0x00000023001b7c82 */ /* 0x000fe20008000000 */
[----:B------:R-:W-:Y:S02]  /*54d0*/  UMOV UR28, UR36 ;  /* 0x00000024001c7c82 */ /* 0x000fe40008000000 */
[----:B------:R-:W-:Y:S02]  /*54e0*/  IMAD.U32 R10, RZ, RZ, UR5 ;  /* 0x00000005ff0a7e24 */ /* 0x000fe4000f8e00ff */
[----:B------:R-:W-:Y:S02]  /*54f0*/  IMAD.U32 R11, RZ, RZ, UR4 ;  /* 0x00000004ff0b7e24 */ /* 0x000fe4000f8e00ff */
[----:B------:R-:W-:Y:S01]  /*5500*/  @!P1 IMAD.X R6, RZ, RZ, R17, P0 ;  /* 0x000000ffff069224 */ /* 0x000fe200000e0611 */
        /* <DEDUP_REMOVED lines=8> */
.L_x_198:
[----:B------:R-:W-:Y:S01]  /*5590*/  @!P1 R2UR UR5, R8 ;  /* 0x00000000080592ca */ /* 0x000fe200000e0000 */
[----:B------:R-:W-:Y:S01]  /*55a0*/  VOTEU.ALL UP0, P1 ;  /* 0x0000000000ff7886 */ /* 0x000fe20000800000 */
[----:B------:R-:W-:Y:S01]  /*55b0*/  @!P1 R2UR UR4, R6 ;  /* 0x00000000060492ca */ /* 0x000fe200000e0000 */
[----:B-1----:R-:W-:Y:S01]  /*55c0*/  @!P1 IMAD.MOV.U32 R0, RZ, RZ, 0x2000 ;  /* 0x00002000ff009424 */ /* 0x002fe200078e00ff */
[----:B------:R-:W-:Y:S01]  /*55d0*/  UMOV UR6, 0x0 ;  /* 0x0000000000067882 */ /* 0x000fe20000000000 */
[----:B------:R-:W-:Y:S01]  /*55e0*/  UMOV UR7, 0x10000000 ;  /* 0x1000000000077882 */ /* 0x000fe20000000000 */
[----:B------:R-:W-:Y:S01]  /*55f0*/  @!UP0 UIADD3 UR18, UPT, UPT, UR34, 0x40, URZ ;  /* 0x0000004022128890 */ /* 0x000fe2000fffe0ff */
[----:B------:R-:W-:Y:S01]  /*5600*/  VIADD R14, R14, 0x1 ;  /* 0x000000010e0e7836 */ /* 0x000fe20000000000 */
[----:B------:R-:W-:Y:S01]  /*5610*/  @!UP0 UIADD3 UR16, UPT, UPT, UR21, 0x4200, URZ ;  /* 0x0000420015108890 */ /* 0x000fe2000fffe0ff */
[----:B------:R-:W-:Y:S01]  /*5620*/  VOTEU.ALL UP0, P1 ;  /* 0x0000000000ff7886 */ /* 0x000fe20000800000 */
[----:B------:R-:W-:Y:S01]  /*5630*/  UMOV UR19, UR35 ;  /* 0x0000002300137c82 */ /* 0x000fe20008000000 */
[----:B------:R-:W-:Y:S02]  /*5640*/  UMOV UR20, UR36 ;  /* 0x0000002400147c82 */ /* 0x000fe40008000000 */
        /* <DEDUP_REMOVED lines=10> */
.L_x_200:
[----:B------:R-:W-:Y:S01]  /*56f0*/  @!P1 IADD3 R6, P0, PT, R16, 0x580, RZ ;  /* 0x0000058010069810 */ /* 0x000fe20007f1e0ff */
[----:B------:R-:W-:Y:S01]  /*5700*/  VOTEU.ALL UP0, P1 ;  /* 0x0000000000ff7886 */ /* 0x000fe20000800000 */
[----:B------:R-:W-:Y:S01]  /*5710*/  UMOV UR6, 0x0 ;  /* 0x0000000000067882 */ /* 0x000fe20000000000 */
[----:B------:R-:W-:Y:S01]  /*5720*/  UMOV UR7, 0x10000000 ;  /* 0x1000000000077882 */ /* 0x000fe20000000000 */
[----:B------:R-:W-:Y:S01]  /*5730*/  @!P1 R2UR UR5, R6 ;  /* 0x00000000060592ca */ /* 0x000fe200000e0000 */
[----:B-1----:R-:W-:Y:S01]  /*5740*/  @!P1 IMAD.X R0, RZ, RZ, R17, P0 ;  /* 0x000000ffff009224 */ /* 0x002fe200000e0611 */
[----:B------:R-:W-:Y:S01]  /*5750*/  @!UP0 UIADD3 UR10, UPT, UPT, UR34, 0x60, URZ ;  /* 0x00000060220a8890 */ /* 0x000fe2000fffe0ff */
[----:B------:R-:W-:Y:S01]  /*5760*/  R2UR UR16, R86 ;  /* 0x00000000561072ca */ /* 0x000fe200000e0000 */
[----:B------:R-:W-:Y:S01]  /*5770*/  @!UP0 UIADD3 UR8, UPT, UPT, UR21, 0x6200, URZ ;  /* 0x0000620015088890 */ /* 0x000fe2000fffe0ff */
[----:B------:R-:W-:Y:S01]  /*5780*/  ISETP.NE.AND P0, PT, R14, 0x2, PT ;  /* 0x000000020e00780c */ /* 0x000fe20003f05270 */
[----:B------:R-:W-:Y:S01]  /*5790*/  @!UP0 UIADD3 UR9, UPT, UPT, UR21, 0x98, URZ ;  /* 0x0000009815098890 */ /* 0x000fe2000fffe0ff */
[----:B------:R-:W-:Y:S01]  /*57a0*/  @!P1 R2UR UR4, R0 ;  /* 0x00000000000492ca */ /* 0x000fe200000e0000 */
[----:B------:R-:W-:Y:S01]  /*57b0*/  VOTEU.ALL UP0, P1 ;  /* 0x0000000000ff7886 */ /* 0x000fe20000800000 */
[----:B------:R-:W-:Y:S01]  /*57c0*/  UMOV UR11, UR35 ;  /* 0x00000023000b7c82 */ /* 0x000fe20008000000 */
[----:B------:R-:W-:Y:S01]  /*57d0*/  UMOV UR12, UR36 ;  /* 0x00000024000c7c82 */ /* 0x000fe20008000000 */
[----:B------:R-:W-:Y:S01]  /*57e0*/  SEL R0, RZ, 0x1, P0 ;  /* 0x00000001ff007807 */ /* 0x000fe20000000000 */
[----:B------:R-:W-:Y:S01]  /*57f0*/  UPLOP3.LUT UP3, UPT, UPT, UPT, UPT, 0x80, 0x8 ;  /* 0x000000000008789c */ /* 0x000fe20003f6f070 */
[----:B------:R-:W-:Y:S01]  /*5800*/  IMAD.U32 R8, RZ, RZ, UR5 ;  /* 0x00000005ff087e24 */ /* 0x000fe2000f8e00ff */
[----:B------:R-:W-:Y:S01]  /*5810*/  LOP3.LUT R15, R15, 0x1, RZ, 0x3c, !PT ;  /* 0x000000010f0f7812 */ /* 0x000fe200078e3cff */
[----:B------:R-:W-:Y:S01]  /*5820*/  UMOV UR36, UR29 ;  /* 0x0000001d00247c82 */ /* 0x000fe20008000000 */
[----:B------:R-:W-:Y:S01]  /*5830*/  LOP3.LUT R13, R13, R0, RZ, 0x3c, !PT ;  /* 0x000000000d0d7212 */ /* 0x000fe200078e3cff */
[----:B------:R-:W-:Y:S01]  /*5840*/  UIADD3 UR20, UPT, UPT, UR13, UR16, URZ ;  /* 0x000000100d147290 */ /* 0x000fe2000fffe0ff */
[----:B------:R-:W-:Y:S01]  /*5850*/  SEL R14, R14, RZ, P0 ;  /* 0x000000ff0e0e7207 */ /* 0x000fe20000000000 */
[----:B------:R-:W-:Y:S01]  /*5860*/  UIADD3 UR16, UPT, UPT, UR14, UR63, URZ ;  /* 0x0000003f0e107290 */ /* 0x000fe2000fffe0ff */
[----:B------:R-:W-:Y:S01]  /*5870*/  IMAD.U32 R9, RZ, RZ, UR4 ;  /* 0x00000004ff097e24 */ /* 0x000fe2000f8e00ff */
[----:B------:R-:W-:Y:S04]  /*5880*/  @!P1 R2UR UR4, R8 ;  /* 0x00000000080492ca */ /* 0x000fe800000e0000 */
[----:B------:R-:W-:Y:S11]  /*5890*/  @!P1 R2UR UR5, R9 ;  /* 0x00000000090592ca */ /* 0x000ff600000e0000 */
[----:B------:R-:W-:Y:S02]  /*58a0*/  @!UPT UIADD3 URZ, UPT, UPT, URZ, URZ, URZ ;  /* 0x000000fffffff290 */ /* 0x000fe4000fffe0ff */
[----:B------:R3:W-:Y:S01]  /*58b0*/  @!UP0 UTMALDG.3D [UR8], [UR4], desc[UR6] ;  /* 0x00000608040085b4 */ /* 0x0007e20008011000 */
[----:B------:R3:W-:Y:S01]  /*58c0*/  @!P1 SYNCS.ARRIVE.TRANS64.RED.A0TR RZ, [UR21+0x98], R7 ;  /* 0x00009807ffff99a7 */ /* 0x0007e20008300415 */
[----:B------:R-:W-:Y:S01]  /*58d0*/  SYNCS.ARRIVE.TRANS64.RED.A1T0 RZ, [UR38], RZ ;  /* 0x000000ffffff79a7 */ /* 0x000fe20008100426 */
[----:B------:R-:W-:Y:S05]  /*58e0*/  BRA.U UP1, `(.L_x_100) ;  /* 0xfffffff101747547 */ /* 0x000fea000b83ffff */
[----:B------:R-:W-:-:S04]  /*58f0*/  SHF.L.U32 R3, R15, 0x1f, RZ ;  /* 0x0000001f0f037819 */ /* 0x000fc800000006ff */
[----:B------:R-:W1:Y:S02]  /*5900*/  SYNCS.PHASECHK.TRANS64.TRYWAIT P0, [UR21+0xa0], R3 ;  /* 0x0000a003ff0075a7 */ /* 0x000e640008001115 */
[----:B-1----:R-:W-:Y:S05]  /*5910*/  @!P0 BRA `(.L_x_101) ;  /* 0x0000005000188947 */ /* 0x002fea0003800000 */
.L_x_202:
[----:B------:R-:W4:Y:S02]  /*5920*/  SYNCS.PHASECHK.TRANS64.TRYWAIT P0, [UR21+0xa8], R3 ;  /* 0x0000a803ff0075a7 */ /* 0x000f240008001115 */
[----:B----4-:R-:W-:Y:S05]  /*5930*/  @!P0 BRA `(.L_x_102) ;  /* 0x0000005000288947 */ /* 0x010fea0003800000 */
.L_x_204:
[----:B------:R-:W4:Y:S02]  /*5940*/  SYNCS.PHASECHK.TRANS64.TRYWAIT P0, [UR21+0xb0], R3 ;  /* 0x0000b003ff0075a7 */ /* 0x000f240008001115 */
[----:B----4-:R-:W-:Y:S05]  /*5950*/  @!P0 BRA `(.L_x_103) ;  /* 0x0000005000388947 */ /* 0x010fea0003800000 */
.L_x_206:
[----:B-1----:R-:W-:-:S07]  /*5960*/  MOV R0, UR21 ;  /* 0x0000001500007c02 */ /* 0x002fce0008000f00 */
.L_x_104:
[----:B-1----:R-:W-:-:S04]  /*5970*/  SHF.L.U32 R3, R15, 0x1f, RZ ;  /* 0x0000001f0f037819 */ /* 0x002fc800000006ff */
[----:B------:R1:W4:Y:S03]  /*5980*/  SYNCS.PHASECHK.TRANS64.TRYWAIT P0, [R0+URZ+0xb8], R3 ;  /* 0x0000b803000075a7 */ /* 0x00032600080011ff */
[----:B----4-:R-:W-:Y:S05]  /*5990*/  @!P0 NANOSLEEP.SYNCS 0x989680 ;  /* 0x009896800000895d */ /* 0x010fea0003900000 */
[----:B------:R-:W4:Y:S02]  /*59a0*/  @!P0 SYNCS.PHASECHK.TRANS64 P0, [R0+URZ+0xb8], R3 ;  /* 0x0000b803000085a7 */ /* 0x000f2400080010ff */
[----:B--234-:R-:W-:Y:S05]  /*59b0*/  @P0 EXIT ;  /* 0x000000000000094d */ /* 0x01cfea0003800000 */
[----:B------:R-:W-:Y:S05]  /*59c0*/  BRA `(.L_x_104) ;  /* 0xfffffffc00e87947 */ /* 0x000fea000383ffff */
.L_x_89:
[----:B------:R-:W-:-:S06]  /*59d0*/  UISETP.GE.AND UP0, UPT, UR21, 0x4, UPT ;  /* 0x000000041500788c */ /* 0x000fcc000bf06270 */
[----:B------:R-:W-:-:S13]  /*59e0*/  PLOP3.LUT P0, PT, PT, PT, UP0, 0x80, 0x8 ;  /* 0x000000000008781c */ /* 0x000fda0003f0f008 */
[----:B-1----:R-:W-:Y:S05]  /*59f0*/  @!P0 EXIT ;  /* 0x000000000000894d */ /* 0x002fea0003800000 */
[----:B------:R-:W-:Y:S01]  /*5a00*/  BAR.SYNC.DEFER_BLOCKING 0x6, 0xa0 ;  /* 0x0182800000007b1d */ /* 0x000fe20000010000 */
[C---:B------:R-:W-:Y:S01]  /*5a10*/  IMAD.SHL.U32 R5, R97.reuse, 0x20, RZ ;  /* 0x0000002061057824 */ /* 0x040fe200078e00ff */
[C---:B------:R-:W-:Y:S01]  /*5a20*/  SHF.L.U32 R37, R97.reuse, 0x10, RZ ;  /* 0x0000001061257819 */ /* 0x040fe200000006ff */
[C---:B------:R-:W-:Y:S01]  /*5a30*/  IMAD.SHL.U32 R96, R97.reuse, 0x4, RZ ;  /* 0x0000000461607824 */ /* 0x040fe200078e00ff */
[----:B------:R-:W-:Y:S01]  /*5a40*/  LOP3.LUT R98, R97, 0x60, RZ, 0xc0, !PT ;  /* 0x0000006061627812 */ /* 0x000fe200078ec0ff */
[----:B------:R-:W-:Y:S01]  /*5a50*/  HFMA2 R93, -RZ, RZ, 0, 5.9604644775390625e-08 ;  /* 0x00000001ff5d7431 */ /* 0x000fe200000001ff */
[----:B------:R-:W-:Y:S02]  /*5a60*/  UMOV UR44, 0x400 ;  /* 0x00000400002c7882 */ /* 0x000fe40000000000 */
[----:B------:R-:W1:Y:S01]  /*5a70*/  LDC.64 R80, c[0x0][0x888] ;  /* 0x00022200ff507b82 */ /* 0x000e620000000a00 */
[----:B------:R-:W-:Y:S01]  /*5a80*/  ULEA UR44, UR52, UR44, 0x18 ;  /* 0x0000002c342c7291 */ /* 0x000fe2000f8ec0ff */
[----:B------:R-:W-:Y:S01]  /*5a90*/  LOP3.LUT R7, R5, 0xc0, RZ, 0xc0, !PT ;  /* 0x000000c005077812 */ /* 0x000fe200078ec0ff */
[----:B------:R-:W-:Y:S01]  /*5aa0*/  HFMA2 R91, -RZ, RZ, 0, 0 ;  /* 0x00000000ff5b7431 */ /* 0x000fe200000001ff */
[----:B------:R-:W-:Y:S01]  /*5ab0*/  LOP3.LUT R95, R97, 0x2, RZ, 0xc0, !PT ;  /* 0x00000002615f7812 */ /* 0x000fe200078ec0ff */
[----:B------:R-:W-:Y:S01]  /*5ac0*/  UIADD3 UR4, UPT, UPT, UR44, 0x200, URZ ;  /* 0x000002002c047890 */ /* 0x000fe2000fffe0ff */
[----:B------:R-:W-:Y:S01]  /*5ad0*/  LOP3.LUT R96, R7, 0x18, R96, 0xf8, !PT ;  /* 0x0000001807607812 */ /* 0x000fe200078ef860 */
[----:B------:R-:W-:Y:S01]  /*5ae0*/  IMAD.MOV.U32 R36, RZ, RZ, RZ ;  /* 0x000000ffff247224 */ /* 0x000fe200078e00ff */
[----:B------:R-:W2:Y:S01]  /*5af0*/  LDC.64 R82, c[0x0][0x890] ;  /* 0x00022400ff527b82 */ /* 0x000ea20000000a00 */
[----:B------:R-:W-:Y:S01]  /*5b00*/  LOP3.LUT R37, R37, 0x600000, RZ, 0xc0, !PT ;  /* 0x0060000025257812 */ /* 0x000fe200078ec0ff */
[----:B------:R-:W-:Y:S01]  /*5b10*/  IMAD.MOV.U32 R89, RZ, RZ, RZ ;  /* 0x000000ffff597224 */ /* 0x000fe200078e00ff */
[----:B------:R-:W-:Y:S01]  /*5b20*/  LOP3.LUT R96, R96, 0xf20, R5, 0xf8, !PT ;  /* 0x00000f2060607812 */ /* 0x000fe200078ef805 */
[----:B------:R-:W-:Y:S01]  /*5b30*/  IMAD.U32 R87, RZ, RZ, UR4 ;  /* 0x00000004ff577e24 */ /* 0x000fe2000f8e00ff */
[----:B------:R-:W-:Y:S01]  /*5b40*/  LOP3.LUT R97, R97, 0x4, RZ, 0xc0, !PT ;  /* 0x0000000461617812 */ /* 0x000fe200078ec0ff */
[----:B------:R-:W3:Y:S01]  /*5b50*/  LDCU UR60, c[0x0][0x370] ;  /* 0x00006e00ff3c77ac */ /* 0x000ee20008000800 */
[----:B------:R-:W-:Y:S01]  /*5b60*/  MOV R92, RZ ;  /* 0x000000ff005c7202 */ /* 0x000fe20000000f00 */
[----:B------:R-:W4:Y:S01]  /*5b70*/  LDC.64 R78, c[0x0][0x8b0] ;  /* 0x00022c00ff4e7b82 */ /* 0x000f220000000a00 */
[----:B------:R-:W3:Y:S01]  /*5b80*/  LDS R0, [UR44+0x180] ;  /* 0x0001802cff007984 */ /* 0x000ee20008000800 */
[----:B------:R-:W-:Y:S01]  /*5b90*/  IMAD R96, R96, 0x2, R87 ;  /* 0x0000000260607824 */ /* 0x000fe200078e0257 */
[----:B------:R-:W1:Y:S03]  /*5ba0*/  LDCU UR43, c[0x0][0xb0c] ;  /* 0x00016180ff2b77ac */ /* 0x000e660008000800 */
[--C-:B------:R-:W-:Y:S01]  /*5bb0*/  IMAD R95, R95, -0x10, R96.reuse ;  /* 0xfffffff05f5f7824 */ /* 0x100fe200078e0260 */
[----:B------:R-:W1:Y:S01]  /*5bc0*/  LDCU UR39, c[0x0][0xb30] ;  /* 0x00016600ff2777ac */ /* 0x000e620008000800 */
[----:B------:R-:W1:Y:S01]  /*5bd0*/  LDC.64 R76, c[0x0][0x8a8] ;  /* 0x00022a00ff4c7b82 */ /* 0x000e620000000a00 */
[----:B------:R-:W-:Y:S01]  /*5be0*/  IMAD R94, R97, -0x10, R96 ;  /* 0xfffffff0615e7824 */ /* 0x000fe200078e0260 */
[----:B------:R-:W1:Y:S01]  /*5bf0*/  LDCU.64 UR54, c[0x0][0x888] ;  /* 0x00011100ff3677ac */ /* 0x000e620008000a00 */
[----:B------:R-:W1:Y:S01]  /*5c00*/  LDCU.64 UR40, c[0x0][0xb28] ;  /* 0x00016500ff2877ac */ /* 0x000e620008000a00 */
[----:B------:R-:W1:Y:S01]  /*5c10*/  LDCU.128 UR56, c[0x0][0xb10] ;  /* 0x00016200ff3877ac */ /* 0x000e620008000c00 */
[----:B------:R-:W1:Y:S01]  /*5c20*/  LDCU UR53, c[0x0][0x374] ;  /* 0x00006e80ff3577ac */ /* 0x000e620008000800 */
[----:B------:R-:W-:Y:S01]  /*5c30*/  UMOV UR47, URZ ;  /* 0x000000ff002f7c82 */ /* 0x000fe20008000000 */
[----:B------:R-:W-:Y:S01]  /*5c40*/  UMOV UR46, URZ ;  /* 0x000000ff002e7c82 */ /* 0x000fe20008000000 */
[----:B--23--:R-:W-:-:S07]  /*5c50*/  IMAD.IADD R37, R0, 0x1, R37 ;  /* 0x0000000100257824 */ /* 0x00cfce00078e0225 */
.L_x_148:
[----:B------:R-:W-:Y:S02]  /*5c60*/  LEA R3, R89, UR44, 0x3 ;  /* 0x0000002c59037c11 */ /* 0x000fe4000f8e18ff */
[----:B------:R-:W-:Y:S02]  /*5c70*/  SHF.L.U32 R0, R91, 0x1f, RZ ;  /* 0x0000001f5b007819 */ /* 0x000fe400000006ff */
[----:B------:R-:W-:Y:S02]  /*5c80*/  LEA R5, R89, UR44, 0x4 ;  /* 0x0000002c59057c11 */ /* 0x000fe4000f8e20ff */
[----:B--2---:R-:W2:Y:S02]  /*5c90*/  SYNCS.PHASECHK.TRANS64.TRYWAIT P0, [R3+URZ+0xd0], R0 ;  /* 0x0000d000030075a7 */ /* 0x004ea400080011ff */
[----:B-12---:R-:W-:Y:S05]  /*5ca0*/  @!P0 BRA `(.L_x_105) ;  /* 0x0000004c007c8947 */ /* 0x006fea0003800000 */
.L_x_207:
[----:B------:R-:W3:Y:S01]  /*5cb0*/  LDS.128 R4, [R5+0x160] ;  /* 0x0001600005047984 */ /* 0x000ee20000000c00 */
[----:B------:R-:W-:Y:S01]  /*5cc0*/  UISETP.GE.AND UP0, UPT, UR42, 0x1, UPT ;  /* 0x000000012a00788c */ /* 0x000fe2000bf06270 */
[----:B------:R-:W-:Y:S01]  /*5cd0*/  @!PT LDS RZ, [RZ] ;  /* 0x00000000fffff984 */ /* 0x000fe20000000800 */
[----:B------:R-:W-:Y:S01]  /*5ce0*/  @!PT LDS RZ, [RZ] ;  /* 0x00000000fffff984 */ /* 0x000fe20000000800 */
[----:B------:R-:W-:Y:S01]  /*5cf0*/  @!PT LDS RZ, [RZ] ;  /* 0x00000000fffff984 */ /* 0x000fe20000000800 */
[----:B------:R-:W-:Y:S01]  /*5d00*/  @!PT LDS RZ, [RZ] ;  /* 0x00000000fffff984 */ /* 0x000fe20000000800 */
[----:B------:R1:W-:Y:S06]  /*5d10*/  MEMBAR.ALL.CTA ;  /* 0x0000000000007992 */ /* 0x0003ec0000008000 */
[----:B-1----:R-:W1:Y:S01]  /*5d20*/  FENCE.VIEW.ASYNC.S ;  /* 0x00000000000073c6 */ /* 0x002e620000000000 */
[----:B---3--:R-:W-:Y:S11]  /*5d30*/  LOP3.LUT P0, RZ, R6, 0x1, RZ, 0xc0, !PT ;  /* 0x0000000106ff7812 */ /* 0x008ff6000780c0ff */
[----:B------:R-:W-:Y:S02]  /*5d40*/  @!UPT UIADD3 URZ, UPT, UPT, URZ, URZ, URZ ;  /* 0x000000fffffff290 */ /* 0x000fe4000fffe0ff */
[----:B-1----:R-:W-:Y:S01]  /*5d50*/  VOTEU.ANY UP1, P0 ;  /* 0x0000000000ff7886 */ /* 0x002fe20000020100 */
[----:B------:R-:W-:Y:S01]  /*5d60*/  PLOP3.LUT P0, PT, PT, PT, UP1, 0x80, 0x8 ;  /* 0x000000000008781c */ /* 0x000fe20003f0f018 */
[----:B------:R-:W-:Y:S11]  /*5d70*/  UP2UR UR62, UPR, URZ, 0x2 ;  /* 0x00000002ff3e7883 */ /* 0x000ff60008000000 */
[----:B------:R-:W-:Y:S01]  /*5d80*/  @!UPT UIADD3 URZ, UPT, UPT, URZ, URZ, URZ ;  /* 0x000000fffffff290 */ /* 0x000fe2000fffe0ff */
[----:B--2---:R-:W-:Y:S02]  /*5d90*/  @P0 SHF.R.U32.HI R0, RZ, 0x10, R5 ;  /* 0x00000010ff000819 */ /* 0x004fe40000011605 */
        /* <DEDUP_REMOVED lines=12> */
[----:B------:R-:W2:Y:S01]  /*5e60*/  LDCU UR12, c[0x0][0xb20] ;  /* 0x00016400ff0c77ac */ /* 0x000ea20008000800 */
[----:B------:R-:W-:Y:S02]  /*5e70*/  UIMAD.WIDE.U32 UR4, UR53, UR59, URZ ;  /* 0x0000003b350472a5 */ /* 0x000fe4000f8e00ff */
[----:B------:R-:W-:Y:S02]  /*5e80*/  UIMAD.WIDE.U32 UR6, UR60, UR56, URZ ;  /* 0x000000383c0672a5 */ /* 0x000fe4000f8e00ff */
[----:B------:R-:W-:Y:S02]  /*5e90*/  UISETP.NE.AND UP0, UPT, UR58, 0x1, UPT ;  /* 0x000000013a00788c */ /* 0x000fe4000bf05270 */
[----:B------:R-:W-:Y:S02]  /*5ea0*/  UIMAD.WIDE.U32 UR8, UR37, UR59, URZ ;  /* 0x0000003b250872a5 */ /* 0x000fe4000f8e00ff */
[----:B------:R-:W-:Y:S02]  /*5eb0*/  UIMAD.WIDE.U32 UR10, UR38, UR56, URZ ;  /* 0x00000038260a72a5 */ /* 0x000fe4000f8e00ff */
[----:B------:R-:W-:Y:S02]  /*5ec0*/  UISETP.NE.AND UP1, UPT, UR43, 0x1, UPT ;  /* 0x000000012b00788c */ /* 0x000fe4000bf25270 */
[----:B------:R-:W-:Y:S01]  /*5ed0*/  UISETP.NE.AND UP2, UPT, UR42, 0x1, UPT ;  /* 0x000000012a00788c */ /* 0x000fe2000bf45270 */
[----:B------:R-:W-:Y:S02]  /*5ee0*/  UMOV UR4, UR5 ;  /* 0x0000000500047c82 */ /* 0x000fe40008000000 */
[----:B--2---:R-:W-:Y:S03]  /*5ef0*/  USHF.R.U32.HI UR5, URZ, UR12, UR4 ;  /* 0x0000000cff057299 */ /* 0x004fe60008011604 */
[----:B------:R-:W-:Y:S02]  /*5f00*/  UMOV UR4, UR7 ;  /* 0x0000000700047c82 */ /* 0x000fe40008000000 */
[----:B------:R-:W-:Y:S02]  /*5f10*/  USHF.R.U32.HI UR7, URZ, UR57, UR4 ;  /* 0x00000039ff077299 */ /* 0x000fe40008011604 */
[----:B------:R-:W-:Y:S02]  /*5f20*/  USEL UR4, UR53, UR5, !UP0 ;  /* 0x0000000535047287 */ /* 0x000fe4000c000000 */
[----:B------:R-:W-:Y:S01]  /*5f30*/  USEL UR7, UR60, UR7, !UP1 ;  /* 0x000000073c077287 */ /* 0x000fe2000c800000 */
[----:B------:R-:W-:Y:S01]  /*5f40*/  UMOV UR5, UR9 ;  /* 0x0000000900057c82 */ /* 0x000fe20008000000 */
[----:B------:R-:W-:Y:S02]  /*5f50*/  UIMAD.WIDE.U32 UR8, UR4, UR40, URZ ;  /* 0x00000028040872a5 */ /* 0x000fe4000f8e00ff */
[----:B------:R-:W-:Y:S03]  /*5f60*/  USHF.R.U32.HI UR6, URZ, UR12, UR5 ;  /* 0x0000000cff067299 */ /* 0x000fe60008011605 */
[----:B------:R-:W-:Y:S01]  /*5f70*/  UMOV UR5, UR11 ;  /* 0x0000000b00057c82 */ /* 0x000fe20008000000 */
[----:B------:R-:W-:Y:S02]  /*5f80*/  UIMAD.WIDE.U32 UR10, UR7, UR40, URZ ;  /* 0x00000028070a72a5 */ /* 0x000fe4000f8e00ff */
[----:B------:R-:W-:Y:S02]  /*5f90*/  USHF.R.U32.HI UR12, URZ, UR57, UR5 ;  /* 0x00000039ff0c7299 */ /* 0x000fe40008011605 */
[----:B------:R-:W-:Y:S01]  /*5fa0*/  USEL UR6, UR37, UR6, !UP0 ;  /* 0x0000000625067287 */ /* 0x000fe2000c000000 */
[----:B------:R-:W-:Y:S02]  /*5fb0*/  UMOV UR5, UR9 ;  /* 0x0000000900057c82 */ /* 0x000fe40008000000 */
[----:B------:R-:W-:Y:S01]  /*5fc0*/  UMOV UR10, UR11 ;  /* 0x0000000b000a7c82 */ /* 0x000fe20008000000 */
[----:B------:R-:W-:Y:S02]  /*5fd0*/  @UP2 USHF.R.U32.HI UR4, URZ, UR41, UR5 ;  /* 0x00000029ff042299 */ /* 0x000fe40008011605 */
[----:B------:R-:W-:Y:S02]  /*5fe0*/  @UP2 USHF.R.U32.HI UR7, URZ, UR41, UR10 ;  /* 0x00000029ff072299 */ /* 0x000fe4000801160a */
[----:B------:R-:W-:Y:S02]  /*5ff0*/  UIMAD UR4, UR42, UR4, URZ ;  /* 0x000000042a0472a4 */ /* 0x000fe4000f8e02ff */
        /* <DEDUP_REMOVED lines=8> */
[----:B------:R-:W-:Y:S02]  /*6080*/  USEL UR11, UR6, UR4, !UP2 ;  /* 0x00000004060b7287 */ /* 0x000fe4000d000000 */
[----:B------:R-:W-:Y:S02]  /*6090*/  UIADD3 UR8, UPT, UPT, -UR5, URZ, URZ ;  /* 0x000000ff05087290 */ /* 0x000fe4000fffe1ff */
[----:B------:R-:W-:Y:S01]  /*60a0*/  UIADD3 UR10, UPT, UPT, -UR11, URZ, URZ ;  /* 0x000000ff0b0a7290 */ /* 0x000fe2000fffe1ff */
[----:B------:R-:W-:Y:S01]  /*60b0*/  @!UP0 UMOV UR4, UR9 ;  /* 0x0000000900048c82 */ /* 0x000fe20008000000 */
[----:B------:R-:W-:Y:S02]  /*60c0*/  UIADD3 UR9, UPT, UPT, -UR6, URZ, URZ ;  /* 0x000000ff06097290 */ /* 0x000fe4000fffe1ff */
[----:B------:R-:W-:Y:S02]  /*60d0*/  @!UP0 USHF.R.U32.HI UR4, URZ, UR41, UR4 ;  /* 0x00000029ff048299 */ /* 0x000fe40008011604 */
[----:B------:R-:W-:Y:S02]  /*60e0*/  UIMAD UR10, UR42, UR10, UR6 ;  /* 0x0000000a2a0a72a4 */ /* 0x000fe4000f8e0206 */
[----:B------:R-:W-:Y:S04]  /*60f0*/  @!UP0 USEL UR4, UR5, UR4, !UP2 ;  /* 0x0000000405048287 */ /* 0x000fe8000d000000 */
[----:B------:R-:W-:Y:S02]  /*6100*/  @!UP0 UIMAD UR10, UR7, UR10, UR4 ;  /* 0x0000000a070a82a4 */ /* 0x000fe4000f8e0204 */
[----:B------:R-:W-:Y:S02]  /*6110*/  @!UP0 UIADD3 UR11, UPT, UPT, UR11, -UR4, URZ ;  /* 0x800000040b0b8290 */ /* 0x000fe4000fffe0ff */
[----:B------:R-:W-:Y:S02]  /*6120*/  UIMAD UR7, UR43, UR8, UR38 ;  /* 0x000000082b0772a4 */ /* 0x000fe4000f8e0226 */
[----:B------:R-:W-:Y:S02]  /*6130*/  @!UP0 UIMAD UR6, UR11, UR42, UR5 ;  /* 0x0000002a0b0682a4 */ /* 0x000fe4000f8e0205 */
[----:B------:R-:W-:Y:S01]  /*6140*/  UIMAD UR4, UR58, UR9, UR37 ;  /* 0x000000093a0472a4 */ /* 0x000fe2000f8e0225 */
[----:B------:R-:W-:Y:S02]  /*6150*/  @!UP0 UMOV UR5, UR10 ;  /* 0x0000000a00058c82 */ /* 0x000fe40008000000 */
[----:B------:R-:W-:Y:S02]  /*6160*/  UIMAD UR38, UR5, UR43, UR7 ;  /* 0x0000002b052672a4 */ /* 0x000fe4000f8e0207 */
[----:B------:R-:W-:Y:S11]  /*6170*/  UIMAD UR37, UR6, UR58, UR4 ;  /* 0x0000003a062572a4 */ /* 0x000ff6000f8e0204 */
[----:B------:R-:W-:Y:S01]  /*6180*/  @!UPT UIADD3 URZ, UPT, UPT, URZ, URZ, URZ ;  /* 0x000000fffffff290 */ /* 0x000fe2000fffe0ff */
.L_x_106:
[----:B------:R-:W-:Y:S01]  /*6190*/  UISETP.NE.AND UP0, UPT, UR39, 0x1, UPT ;  /* 0x000000012700788c */ /* 0x000fe2000bf05270 */
[----:B------:R-:W-:Y:S01]  /*61a0*/  LOP3.LUT P0, RZ, R87, 0x1b0, RZ, 0xc0, !PT ;  /* 0x000001b057ff7812 */ /* 0x000fe2000780c0ff */
[----:B------:R-:W-:Y:S01]  /*61b0*/  USHF.L.U32 UR50, UR16, 0x7, URZ ;  /* 0x0000000710327899 */ /* 0x000fe200080006ff */
[----:B------:R-:W-:Y:S01]  /*61c0*/  BSSY.RECONVERGENT B6, `(.L_x_107) ;  /* 0x0000034000067945 */ /* 0x000fe20003800200 */
[----:B------:R-:W-:Y:S01]  /*61d0*/  USHF.L.U32 UR49, UR20, 0x7, URZ ;  /* 0x0000000714317899 */ /* 0x000fe200080006ff */
[----:B------:R-:W-:Y:S06]  /*61e0*/  IADD3 R89, PT, PT, R89, 0x1, RZ ;  /* 0x0000000159597810 */ /* 0x000fec0007ffe0ff */
[----:B------:R-:W2:Y:S01]  /*61f0*/  @!UP0 LDCU.128 UR12, c[0x0][0xb10] ;  /* 0x00016200ff0c87ac */ /* 0x000ea20008000c00 */
[----:B------:R-:W3:Y:S01]  /*6200*/  @!UP0 LDCU UR5, c[0x0][0xb0c] ;  /* 0x00016180ff0587ac */ /* 0x000ee20008000800 */
[----:B------:R-:W4:Y:S01]  /*6210*/  @!UP0 LDCU UR10, c[0x0][0xb20] ;  /* 0x00016400ff0a87ac */ /* 0x000f220008000800 */
[----:B--2---:R-:W-:Y:S02]  /*6220*/  UIMAD.WIDE.U32 UR8, UR38, UR12, URZ ;  /* 0x0000000c260872a5 */ /* 0x004fe4000f8e00ff */
[----:B------:R-:W-:Y:S02]  /*6230*/  UIMAD.WIDE.U32 UR6, UR37, UR15, URZ ;  /* 0x0000000f250672a5 */ /* 0x000fe4000f8e00ff */
[----:B------:R-:W-:Y:S03]  /*6240*/  @!UP0 UISETP.NE.AND UP1, UPT, UR14, 0x1, UPT ;  /* 0x000000010e00888c */ /* 0x000fe6000bf25270 */
[----:B------:R-:W-:Y:S01]  /*6250*/  @!UP0 UMOV UR4, UR9 ;  /* 0x0000000900048c82 */ /* 0x000fe20008000000 */
[----:B---3--:R-:W-:Y:S02]  /*6260*/  @!UP0 UISETP.NE.AND UP2, UPT, UR5, 0x1, UPT ;  /* 0x000000010500888c */ /* 0x008fe4000bf45270 */
[----:B------:R-:W-:Y:S01]  /*6270*/  @!UP0 USHF.R.U32.HI UR4, URZ, UR13, UR4 ;  /* 0x0000000dff048299 */ /* 0x000fe20008011604 */
[----:B------:R-:W-:Y:S02]  /*6280*/  @!UP0 UMOV UR6, UR7 ;  /* 0x0000000700068c82 */ /* 0x000fe40008000000 */
[----:B----4-:R-:W-:Y:S02]  /*6290*/  @!UP0 USHF.R.U32.HI UR6, URZ, UR10, UR6 ;  /* 0x0000000aff068299 */ /* 0x010fe40008011606 */
[----:B------:R-:W-:Y:S02]  /*62a0*/  @!UP0 USEL UR7, UR38, UR4, !UP2 ;  /* 0x0000000426078287 */ /* 0x000fe4000d000000 */
[----:B------:R-:W-:Y:S04]  /*62b0*/  @!UP0 USEL UR6, UR37, UR6, !UP1 ;  /* 0x0000000625068287 */ /* 0x000fe8000c800000 */
[----:B------:R-:W-:Y:S02]  /*62c0*/  @!UP0 UIADD3 UR4, UPT, UPT, -UR7, UR6, URZ ;  /* 0x0000000607048290 */ /* 0x000fe4000fffe1ff */
[----:B------:R-:W-:Y:S02]  /*62d0*/  @!UP0 UIADD3 UR6, UPT, UPT, UR7, -UR6, URZ ;  /* 0x8000000607068290 */ /* 0x000fe4000fffe0ff */
[----:B------:R-:W-:Y:S02]  /*62e0*/  @!UP0 UIMAD UR38, UR4, UR5, UR38 ;  /* 0x00000005042682a4 */ /* 0x000fe4000f8e0226 */
[----:B------:R-:W-:Y:S01]  /*62f0*/  @!UP0 UIMAD UR37, UR6, UR14, UR37 ;  /* 0x0000000e062582a4 */ /* 0x000fe2000f8e0225 */
[----:B------:R-:W-:Y:S11]  /*6300*/  @!P0 BRA `(.L_x_108) ;  /* 0x00000000007c8947 */ /* 0x000ff60003800000 */
[----:B------:R-:W2:Y:S01]  /*6310*/  LDCU.64 UR8, c[0x4][0x80] ;  /* 0x01001000ff0877ac */ /* 0x000ea20008000a00 */
[----:B------:R-:W-:Y:S01]  /*6320*/  MOV R2, 0x0 ;  /* 0x0000000000027802 */ /* 0x000fe20000000f00 */
[----:B------:R-:W-:Y:S02]  /*6330*/  HFMA2 R12, -RZ, RZ, 0, 5.9604644775390625e-08 ;  /* 0x00000001ff0c7431 */ /* 0x000fe400000001ff */
[----:B------:R-:W-:Y:S01]  /*6340*/  IMAD.MOV.U32 R8, RZ, RZ, 0x70 ;  /* 0x00000070ff087424 */ /* 0x000fe200078e00ff */
[----:B------:R3:W4:Y:S01]  /*6350*/  LDC.64 R14, c[0x4][R2] ;  /* 0x01000000020e7b82 */ /* 0x0007220000000a00 */
[----:B------:R-:W1:Y:S01]  /*6360*/  LDCU.64 UR6, c[0x4][0x88] ;  /* 0x01001100ff0677ac */ /* 0x000e620008000a00 */
[----:B------:R-:W-:Y:S01]  /*6370*/  IMAD.MOV.U32 R13, RZ, RZ, RZ ;  /* 0x000000ffff0d7224 */ /* 0x000fe200078e00ff */
[----:B------:R-:W1:Y:S01]  /*6380*/  LDCU.64 UR4, c[0x4][0x8] ;  /* 0x01000100ff0477ac */ /* 0x000e620008000a00 */
[----:B--2---:R-:W-:Y:S01]  /*6390*/  MOV R5, UR9 ;  /* 0x0000000900057c02 */ /* 0x004fe20008000f00 */
[----:B------:R-:W-:Y:S01]  /*63a0*/  IMAD.U32 R4, RZ, RZ, UR8 ;  /* 0x00000008ff047e24 */ /* 0x000fe2000f8e00ff */
[----:B-1----:R-:W-:Y:S01]  /*63b0*/  MOV R7, UR7 ;  /* 0x0000000700077c02 */ /* 0x002fe20008000f00 */
[----:B------:R-:W-:Y:S01]  /*63c0*/  IMAD.U32 R6, RZ, RZ, UR6 ;  /* 0x00000006ff067e24 */ /* 0x000fe2000f8e00ff */
[----:B------:R-:W-:Y:S01]  /*63d0*/  MOV R11, UR5 ;  /* 0x00000005000b7c02 */ /* 0x000fe20008000f00 */
[----:B------:R-:W-:Y:S02]  /*63e0*/  IMAD.U32 R10, RZ, RZ, UR4 ;  /* 0x00000004ff0a7e24 */ /* 0x000fe4000f8e00ff */
[----:B------:R-:W-:Y:S07]  /*63f0*/  LEPC R20, `(.L_x_109) ;  /* 0x000000001014794e */ /* 0x000fee0000000000 */
[----:B---345:R-:W-:Y:S05]  /*6400*/  CALL.ABS.NOINC R14 ;  /* 0x000000000e007343 */ /* 0x038fea0003c00000 */
.L_x_109:
[----:B------:R-:W1:Y:S01]  /*6410*/  LDCU.64 UR8, c[0x4][0x80] ;  /* 0x01001000ff0877ac */ /* 0x000e620008000a00 */
[----:B------:R-:W2:Y:S01]  /*6420*/  LDC.64 R2, c[0x4][R2] ;  /* 0x0100000002027b82 */ /* 0x000ea20000000a00 */
[----:B------:R-:W-:Y:S02]  /*6430*/  HFMA2 R12, -RZ, RZ, 0, 5.9604644775390625e-08 ;  /* 0x00000001ff0c7431 */ /* 0x000fe400000001ff */
[----:B------:R-:W-:Y:S02]  /*6440*/  IMAD.MOV.U32 R8, RZ, RZ, 0x70 ;  /* 0x00000070ff087424 */ /* 0x000fe400078e00ff */
[----:B------:R-:W-:Y:S01]  /*6450*/  IMAD.MOV.U32 R13, RZ, RZ, RZ ;  /* 0x000000ffff0d7224 */ /* 0x000fe200078e00ff */
[----:B------:R-:W3:Y:S01]  /*6460*/  LDCU.64 UR6, c[0x4][0x88] ;  /* 0x01001100ff0677ac */ /* 0x000ee20008000a00 */
[----:B------:R-:W4:Y:S01]  /*6470*/  LDCU.64 UR4, c[0x4][0x8] ;  /* 0x01000100ff0477ac */ /* 0x000f220008000a00 */
[----:B-1----:R-:W-:Y:S02]  /*6480*/  MOV R4, UR8 ;  /* 0x0000000800047c02 */ /* 0x002fe40008000f00 */
[----:B------:R-:W-:Y:S02]  /*6490*/  MOV R5, UR9 ;  /* 0x0000000900057c02 */ /* 0x000fe40008000f00 */
[----:B---3--:R-:W-:Y:S01]  /*64a0*/  MOV R7, UR7 ;  /* 0x0000000700077c02 */ /* 0x008fe20008000f00 */
[----:B------:R-:W-:Y:S01]  /*64b0*/  IMAD.U32 R6, RZ, RZ, UR6 ;  /* 0x00000006ff067e24 */ /* 0x000fe2000f8e00ff */
[----:B----4-:R-:W-:Y:S01]  /*64c0*/  MOV R11, UR5 ;  /* 0x00000005000b7c02 */ /* 0x010fe20008000f00 */
[----:B------:R-:W-:Y:S02]  /*64d0*/  IMAD.U32 R10, RZ, RZ, UR4 ;  /* 0x00000004ff0a7e24 */ /* 0x000fe4000f8e00ff */
[----:B------:R-:W-:Y:S07]  /*64e0*/  LEPC R20, `(.L_x_108) ;  /* 0x000000001014794e */ /* 0x000fee0000000000 */
[----:B--2---:R-:W-:Y:S05]  /*64f0*/  CALL.ABS.NOINC R2 ;  /* 0x0000000002007343 */ /* 0x004fea0003c00000 */
.L_x_108:
[----:B------:R-:W-:Y:S05]  /*6500*/  BSYNC.RECONVERGENT B6 ;  /* 0x0000000000067941 */ /* 0x000fea0003800200 */
.L_x_107:
[----:B------:R-:W-:Y:S02]  /*6510*/  ISETP.NE.U32.AND P0, PT, RZ, UR54, PT ;  /* 0x00000036ff007c0c */ /* 0x000fe4000bf05070 */
[C---:B------:R-:W-:Y:S02]  /*6520*/  ISETP.NE.U32.AND P1, PT, R82.reuse, RZ, PT ;  /* 0x000000ff5200720c */ /* 0x040fe40003f25070 */
[----:B------:R-:W-:Y:S02]  /*6530*/  ISETP.NE.U32.AND P4, PT, R82, RZ, PT ;  /* 0x000000ff5200720c */ /* 0x000fe40003f85070 */
[----:B------:R-:W-:Y:S02]  /*6540*/  ISETP.NE.AND.EX P0, PT, RZ, UR55, PT, P0 ;  /* 0x00000037ff007c0c */ /* 0x000fe4000bf05300 */
[C---:B------:R-:W-:Y:S02]  /*6550*/  ISETP.NE.AND.EX P1, PT, R83.reuse, RZ, PT, P1 ;  /* 0x000000ff5300720c */ /* 0x040fe40003f25310 */
[----:B------:R-:W-:Y:S02]  /*6560*/  ISETP.NE.AND.EX P4, PT, R83, RZ, P0, P4 ;  /* 0x000000ff5300720c */ /* 0x000fe40000785340 */
[----:B------:R-:W-:Y:S02]  /*6570*/  ISETP.NE.U32.AND P5, PT, R78, RZ, PT ;  /* 0x000000ff4e00720c */ /* 0x000fe40003fa5070 */
[----:B------:R-:W-:Y:S02]  /*6580*/  ISETP.NE.U32.AND P3, PT, RZ, UR54, PT ;  /* 0x00000036ff007c0c */ /* 0x000fe4000bf65070 */
[----:B------:R-:W-:Y:S02]  /*6590*/  PLOP3.LUT P2, PT, PT, PT, PT, 0x8, 0x80 ;  /* 0x000000000080781c */ /* 0x000fe40003f4e170 */
[----:B------:R-:W-:Y:S02]  /*65a0*/  ISETP.NE.AND.EX P5, PT, R79, RZ, PT, P5 ;  /* 0x000000ff4f00720c */ /* 0x000fe40003fa5350 */
[----:B------:R-:W-:Y:S03]  /*65b0*/  ISETP.NE.AND.EX P3, PT, RZ, UR55, PT, P3 ;  /* 0x00000037ff007c0c */ /* 0x000fe6000bf65330 */
[----:B------:R-:W-:Y:S01]  /*65c0*/  @!P4 PLOP3.LUT P2, PT, P1, PT, PT, 0x80, 0x8 ;  /* 0x000000000008c81c */ /* 0x000fe20000f4f070 */
[----:B------:R-:W-:Y:S01]  /*65d0*/  @!UPT UIADD3 URZ, UPT, UPT, URZ, URZ, URZ ;  /* 0x000000fffffff290 */ /* 0x000fe2000fffe0ff */
[----:B------:R-:W-:Y:S11]  /*65e0*/  @!P1 BRA `(.L_x_110) ;  /* 0x0000000000309947 */ /* 0x000ff60003800000 */
[----:B------:R-:W-:Y:S01]  /*65f0*/  ISETP.NE.U32.AND P0, PT, R80, RZ, PT ;  /* 0x000000ff5000720c */ /* 0x000fe20003f05070 */
[----:B------:R-:W2:Y:S01]  /*6600*/  LDCU.64 UR4, c[0x0][0x358] ;  /* 0x00006b00ff0477ac */ /* 0x000ea20008000a00 */
[----:B------:R-:W-:Y:S02]  /*6610*/  IMAD.MOV.U32 R84, RZ, RZ, 0x1 ;  /* 0x00000001ff547424 */ /* 0x000fe400078e00ff */
[----:B------:R-:W-:Y:S11]  /*6620*/  ISETP.NE.AND.EX P0, PT, R81, RZ, PT, P0 ;  /* 0x000000ff5100720c */ /* 0x000ff60003f05300 */
[----:B------:R-:W-:Y:S02]  /*6630*/  @!UPT UIADD3 URZ, UPT, UPT, URZ, URZ, URZ ;  /* 0x000000fffffff290 */ /* 0x000fe4000fffe0ff */
[----:B------:R-:W3:Y:S01]  /*6640*/  @P0 LDC.64 R2, c[0x0][0x888] ;  /* 0x00022200ff020b82 */ /* 0x000ee20000000a00 */
[----:B-1----:R-:W-:Y:S04]  /*6650*/  @P0 IMAD R0, R82, UR36, RZ ;  /* 0x0000002452000c24 */ /* 0x002fe8000f8e02ff */
[----:B---3--:R-:W-:Y:S04]  /*6660*/  @P0 IMAD.WIDE R2, R0, 0x4, R2 ;  /* 0x0000000400020825 */ /* 0x008fe800078e0202 */
[----:B------:R-:W-:Y:S01]  /*6670*/  HFMA2 R0, -RZ, RZ, 0, 5.9604644775390625e-08 ;  /* 0x00000001ff007431 */ /* 0x000fe200000001ff */
[----:B--2--5:R2:W5:Y:S04]  /*6680*/  @P0 LDG.E R41, desc[UR4][R2.64] ;  /* 0x0000000402290981 */ /* 0x024568000c1e1900 */
[----:B------:R-:W-:Y:S01]  /*6690*/  @!P0 PRMT R84, R0, 0x7610, R84 ;  /* 0x0000761000548816 */ /* 0x000fe20000000054 */
[----:B--2---:R-:W3:Y:S06]  /*66a0*/  @!P0 LDC R41, c[0x0][0x880] ;  /* 0x00022000ff298b82 */ /* 0x004eec0000000800 */
.L_x_110:
[----:B------:R-:W-:Y:S05]  /*66b0*/  @!P5 BRA `(.L_x_111) ;  /* 0x000000000024d947 */ /* 0x000fea0003800000 */
[----:B------:R-:W-:Y:S01]  /*66c0*/  ISETP.NE.U32.AND P0, PT, R76, RZ, PT ;  /* 0x000000ff4c00720c */ /* 0x000fe20003f05070 */
[----:B------:R-:W2:Y:S03]  /*66d0*/  LDCU.64 UR4, c[0x0][0x358] ;  /* 0x00006b00ff0477ac */ /* 0x000ea60008000a00 */
[----:B------:R-:W-:Y:S11]  /*66e0*/  ISETP.NE.AND.EX P0, PT, R77, RZ, PT, P0 ;  /* 0x000000ff4d00720c */ /* 0x000ff60003f05300 */
[----:B------:R-:W-:Y:S02]  /*66f0*/  @!UPT UIADD3 URZ, UPT, UPT, URZ, URZ, URZ ;  /* 0x000000fffffff290 */ /* 0x000fe4000fffe0ff */
[----:B------:R-:W4:Y:S01]  /*6700*/  @P0 LDC.64 R2, c[0x0][0x8a8] ;  /* 0x00022a00ff020b82 */ /* 0x000f220000000a00 */
[----:B-1----:R-:W-:Y:S04]  /*6710*/  @P0 IMAD R0, R78, UR36, RZ ;  /* 0x000000244e000c24 */ /* 0x002fe8000f8e02ff */
[----:B----4-:R-:W-:Y:S05]  /*6720*/  @P0 IMAD.WIDE R2, R0, 0x4, R2 ;  /* 0x0000000400020825 */ /* 0x010fea00078e0202 */
[----:B--2--5:R2:W5:Y:S02]  /*6730*/  @P0 LDG.E R38, desc[UR4][R2.64] ;  /* 0x0000000402260981 */ /* 0x024564000c1e1900 */
[----:B--2---:R-:W4:Y:S02]  /*6740*/  @!P0 LDC R38, c[0x0][0x8a0] ;  /* 0x00022800ff268b82 */ /* 0x004f240000000800 */
.L_x_111:
[----:B---3-5:R-:W-:Y:S01]  /*6750*/  FSETP.NEU.AND P0, PT, R41, RZ, PT ;  /* 0x000000ff2900720b */ /* 0x028fe20003f0d000 */
[----:B------:R-:W-:Y:S01]  /*6760*/  BSSY B1, `(.L_x_112) ;  /* 0x0000038000017945 */ /* 0x000fe20003800000 */
[----:B------:R-:W-:Y:S01]  /*6770*/  SEL R5, RZ, 0xffffffff, P3 ;  /* 0xffffffffff057807 */ /* 0x000fe20001800000 */
[----:B------:R-:W-:Y:S01]  /*6780*/  IMAD.MOV.U32 R46, RZ, RZ, 0x1 ;  /* 0x00000001ff2e7424 */ /* 0x000fe200078e00ff */
[----:B------:R-:W-:Y:S01]  /*6790*/  @!P4 LOP3.LUT P3, RZ, R84, 0xff, RZ, 0xc0, !PT ;  /* 0x000000ff54ffc812 */ /* 0x000fe2000786c0ff */
[C---:B------:R-:W-:Y:S01]  /*67a0*/  IMAD R39, R36.reuse, 0x80, R37 ;  /* 0x0000008024277824 */ /* 0x040fe200078e0225 */
[----:B-1----:R-:W-:Y:S01]  /*67b0*/  @!P4 SEL R0, RZ, 0xffffffff, P0 ;  /* 0xffffffffff00c807 */ /* 0x002fe20000000000 */
[----:B------:R-:W-:Y:S01]  /*67c0*/  IMAD R90, R97, -0x10, R95 ;  /* 0xfffffff0615a7824 */ /* 0x000fe200078e025f */
[----:B------:R-:W-:Y:S01]  /*67d0*/  LOP3.LUT R93, R93, 0x1, RZ, 0x3c, !PT ;  /* 0x000000015d5d7812 */ /* 0x000fe200078e3cff */
[----:B------:R-:W-:Y:S01]  /*67e0*/  IMAD.MOV.U32 R47, RZ, RZ, RZ ;  /* 0x000000ffff2f7224 */ /* 0x000fe200078e00ff */
[C---:B------:R-:W-:Y:S02]  /*67f0*/  @P2 SEL R0, R5.reuse, R0, !P3 ;  /* 0x0000000005002207 */ /* 0x040fe40005800000 */
[----:B------:R-:W-:Y:S02]  /*6800*/  CS2R R74, SRZ ;  /* 0x00000000004a7805 */ /* 0x000fe4000001ff00 */
[----:B------:R-:W-:Y:S02]  /*6810*/  LEA R100, R36, UR44, 0x3 ;  /* 0x0000002c24647c11 */ /* 0x000fe4000f8e18ff */
[----:B------:R-:W-:Y:S02]  /*6820*/  CS2R R72, SRZ ;  /* 0x0000000000487805 */ /* 0x000fe4000001ff00 */
[----:B------:R-:W-:Y:S02]  /*6830*/  @!P4 LOP3.LUT R0, R0, 0x1, RZ, 0xc0, !PT ;  /* 0x000000010000c812 */ /* 0x000fe400078ec0ff */
[----:B------:R-:W-:Y:S02]  /*6840*/  CS2R R66, SRZ ;  /* 0x0000000000427805 */ /* 0x000fe4000001ff00 */
[----:B------:R-:W-:Y:S02]  /*6850*/  SHF.L.U32 R3, R92, 0x1f, RZ ;  /* 0x0000001f5c037819 */ /* 0x000fe400000006ff */
[----:B------:R-:W-:Y:S02]  /*6860*/  CS2R R64, SRZ ;  /* 0x0000000000407805 */ /* 0x000fe4000001ff00 */
[----:B------:R-:W-:Y:S02]  /*6870*/  ISETP.NE.U32.OR P5, PT, R0, 0x1, P4 ;  /* 0x000000010000780c */ /* 0x000fe400027a5470 */
[----:B------:R-:W-:Y:S02]  /*6880*/  CS2R R58, SRZ ;  /* 0x00000000003a7805 */ /* 0x000fe4000001ff00 */
[----:B------:R-:W-:Y:S02]  /*6890*/  LOP3.LUT P4, R88, R84, 0xff, RZ, 0xc0, !PT ;  /* 0x000000ff54587812 */ /* 0x000fe4000788c0ff */
[----:B------:R-:W-:Y:S02]  /*68a0*/  CS2R R56, SRZ ;  /* 0x0000000000387805 */ /* 0x000fe4000001ff00 */
[----:B------:R-:W-:Y:S02]  /*68b0*/  SEL R0, RZ, 0xffffffff, P0 ;  /* 0xffffffffff007807 */ /* 0x000fe40000000000 */
[----:B------:R-:W-:Y:S02]  /*68c0*/  CS2R R50, SRZ ;  /* 0x0000000000327805 */ /* 0x000fe4000001ff00 */
[----:B------:R-:W-:Y:S02]  /*68d0*/  P2R R99, PR, RZ, 0x20 ;  /* 0x00000020ff637803 */ /* 0x000fe40000000000 */
[----:B------:R-:W-:Y:S02]  /*68e0*/  CS2R R48, SRZ ;  /* 0x0000000000307805 */ /* 0x000fe4000001ff00 */
[----:B------:R-:W-:Y:S04]  /*68f0*/  @P1 SEL R0, R5, R0, !P4 ;  /* 0x0000000005001207 */ /* 0x000fe80006000000 */
[----:B------:R-:W-:Y:S02]  /*6900*/  LOP3.LUT R0, R0, 0x1, RZ, 0xc0, !PT ;  /* 0x0000000100007812 */ /* 0x000fe400078ec0ff */
[----:B------:R-:W-:Y:S02]  /*6910*/  @P5 SHF.L.U32 R2, R93, 0x1f, RZ ;  /* 0x0000001f5d025819 */ /* 0x000fe400000006ff */
[----:B------:R-:W-:Y:S02]  /*6920*/  ISETP.NE.U32.AND P0, PT, R0, 0x1, PT ;  /* 0x000000010000780c */ /* 0x000fe40003f05070 */
[----:B------:R-:W1:Y:S02]  /*6930*/  @P5 SYNCS.PHASECHK.TRANS64.TRYWAIT P3, [UR44+0x80], R2 ;  /* 0x00008002ff0055a7 */ /* 0x000e64000806112c */
[----:B------:R-:W-:Y:S01]  /*6940*/  P2R R60, PR, RZ, 0x1 ;  /* 0x00000001ff3c7803 */ /* 0x000fe20000000000 */
[----:B------:R2:W3:Y:S01]  /*6950*/  SYNCS.PHASECHK.TRANS64.TRYWAIT P2, [R100+URZ+0xf0], R3 ;  /* 0x0000f003640075a7 */ /* 0x0004e200080411ff */
[----:B-1----:R-:W-:Y:S01]  /*6960*/  @P5 SEL R46, RZ, 0x1, !P3 ;  /* 0x00000001ff2e5807 */ /* 0x002fe20005800000 */
[----:B--2---:R-:W-:Y:S06]  /*6970*/  @!P5 BRA `(.L_x_113) ;  /* 0x000000000058d947 */ /* 0x004fec0003800000 */
[----:B------:R-:W-:Y:S01]  /*6980*/  IMAD.MOV.U32 R75, RZ, RZ, RZ ;  /* 0x000000ffff4b7224 */ /* 0x000fe200078e00ff */
[----:B------:R-:W-:Y:S01]  /*6990*/  ISETP.NE.AND P0, PT, R46, RZ, PT ;  /* 0x000000ff2e00720c */ /* 0x000fe20003f05270 */
[----:B------:R-:W-:Y:S01]  /*69a0*/  BSSY B0, `(.L_x_114) ;  /* 0x000000c000007945 */ /* 0x000fe20003800000 */
[----:B------:R-:W-:Y:S02]  /*69b0*/  CS2R R50, SRZ ;  /* 0x0000000000327805 */ /* 0x000fe4000001ff00 */
[----:B------:R-:W-:Y:S02]  /*69c0*/  CS2R R48, SRZ ;  /* 0x0000000000307805 */ /* 0x000fe4000001ff00 */
[----:B------:R-:W-:Y:S02]  /*69d0*/  CS2R R58, SRZ ;  /* 0x00000000003a7805 */ /* 0x000fe4000001ff00 */
[----:B------:R-:W-:Y:S02]  /*69e0*/  CS2R R56, SRZ ;  /* 0x0000000000387805 */ /* 0x000fe4000001ff00 */
[----:B------:R-:W-:Y:S02]  /*69f0*/  CS2R R66, SRZ ;  /* 0x0000000000427805 */ /* 0x000fe4000001ff00 */
[----:B------:R-:W-:Y:S02]  /*6a00*/  CS2R R64, SRZ ;  /* 0x0000000000407805 */ /* 0x000fe4000001ff00 */
[----:B------:R-:W-:Y:S01]  /*6a10*/  CS2R R72, SRZ ;  /* 0x0000000000487805 */ /* 0x000fe2000001ff00 */
[----:B------:R-:W-:Y:S06]  /*6a20*/  @P0 BRA `(.L_x_115) ;  /* 0x00000000000c0947 */ /* 0x000fec0003800000 */
[----:B------:R-:W-:Y:S04]  /*6a30*/  SHF.L.U32 R5, R93, 0x1f, RZ ;  /* 0x0000001f5d057819 */ /* 0x000fe800000006ff */
[----:B------:R-:W1:Y:S02]  /*6a40*/  SYNCS.PHASECHK.TRANS64.TRYWAIT P0, [UR44+0x80], R5 ;  /* 0x00008005ff0075a7 */ /* 0x000e64000800112c */
[----:B-1----:R-:W-:Y:S05]  /*6a50*/  @!P0 BRA `(.L_x_116) ;  /* 0x0000004000248947 */ /* 0x002fea0003800000 */
.L_x_115:
[----:B------:R-:W-:Y:S05]  /*6a60*/  BSYNC B0 ;  /* 0x0000000000007941 */ /* 0x000fea0003800000 */
.L_x_114:
[----:B------:R-:W-:Y:S01]  /*6a70*/  ISETP.NE.AND P0, PT, R60, RZ, PT ;  /* 0x000000ff3c00720c */ /* 0x000fe20003f05270 */
[----:B------:R-:W-:Y:S11]  /*6a80*/  HFMA2 R47, -RZ, RZ, 0, 5.9604644775390625e-08 ;  /* 0x00000001ff2f7431 */ /* 0x000ff600000001ff */
[----:B------:R-:W-:Y:S01]  /*6a90*/  @!UPT UIADD3 URZ, UPT, UPT, URZ, URZ, URZ ;  /* 0x000000fffffff290 */ /* 0x000fe2000fffe0ff */
[----:B------:R2:W1:Y:S04]  /*6aa0*/  @P0 LDS.128 R48, [R96] ;  /* 0x0000000060300984 */ /* 0x0004680000000c00 */
[----:B------:R2:W1:Y:S04]  /*6ab0*/  @P0 LDS.128 R56, [R95+0x10] ;  /* 0x000010005f380984 */ /* 0x0004680000000c00 */
[----:B------:R2:W1:Y:S04]  /*6ac0*/  @P0 LDS.128 R64, [R94+0x20] ;  /* 0x000020005e400984 */ /* 0x0004680000000c00 */
[----:B------:R2:W1:Y:S02]  /*6ad0*/  @P0 LDS.128 R72, [R90+0x30] ;  /* 0x000030005a480984 */ /* 0x0004640000000c00 */
.L_x_113:
[----:B------:R-:W-:Y:S05]  /*6ae0*/  BSYNC B1 ;  /* 0x0000000000017941 */ /* 0x000fea0003800000 */
.L_x_112:
[----:B-1----:R-:W-:Y:S04]  /*6af0*/  SHF.R.U32.HI R0, RZ, 0x15, R39 ;  /* 0x00000015ff007819 */ /* 0x002fe80000011627 */
[----:B------:R-:W-:Y:S01]  /*6b00*/  LOP3.LUT P0, RZ, R0, 0x3, R85, 0x48, !PT ;  /* 0x0000000300ff7812 */ /* 0x000fe20007804855 */
[----:B------:R-:W-:Y:S01]  /*6b10*/  @!UPT UIADD3 URZ, UPT, UPT, URZ, URZ, URZ ;  /* 0x000000fffffff290 */ /* 0x000fe2000fffe0ff */
[----:B---3--:R-:W-:Y:S11]  /*6b20*/  @P2 BRA `(.L_x_117) ;  /* 0x0000000000082947 */ /* 0x008ff60003800000 */
[----:B------:R-:W1:Y:S02]  /*6b30*/  SYNCS.PHASECHK.TRANS64.TRYWAIT P1, [R100+URZ+0xf0], R3 ;  /* 0x0000f003640075a7 */ /* 0x000e6400080211ff */
[----:B-1----:R-:W-:Y:S05]  /*6b40*/  @!P1 BRA `(.L_x_118) ;  /* 0x0000004000009947 */ /* 0x002fea0003800000 */
.L_x_117:
[----:B------:R-:W-:Y:S05]  /*6b50*/  @!P0 BRA `(.L_x_119) ;  /* 0x0000000000408947 */ /* 0x000fea0003800000 */
[----:B------:R-:W3:Y:S01]  /*6b60*/  LDCU.64 UR8, c[0x4][0x70] ;  /* 0x01000e00ff0877ac */ /* 0x000ee20008000a00 */
[----:B-1----:R-:W-:Y:S01]  /*6b70*/  MOV R3, 0x0 ;  /* 0x0000000000037802 */ /* 0x002fe20000000f00 */
[----:B------:R-:W-:Y:S02]  /*6b80*/  HFMA2 R12, -RZ, RZ, 0, 5.9604644775390625e-08 ;  /* 0x00000001ff0c7431 */ /* 0x000fe400000001ff */
[----:B------:R-:W-:Y:S02]  /*6b90*/  IMAD.MOV.U32 R8, RZ, RZ, 0x192 ;  /* 0x00000192ff087424 */ /* 0x000fe400078e00ff */
[----:B------:R-:W-:Y:S01]  /*6ba0*/  IMAD.MOV.U32 R13, RZ, RZ, RZ ;  /* 0x000000ffff0d7224 */ /* 0x000fe200078e00ff */
[----:B------:R-:W1:Y:S01]  /*6bb0*/  LDCU.64 UR6, c[0x4][0x78] ;  /* 0x01000f00ff0677ac */ /* 0x000e620008000a00 */
[----:B------:R-:W2:Y:S01]  /*6bc0*/  LDC.64 R2, c[0x4][R3] ;  /* 0x0100000003027b82 */ /* 0x000ea20000000a00 */
[----:B------:R-:W5:Y:S01]  /*6bd0*/  LDCU.64 UR4, c[0x4][0x10] ;  /* 0x01000200ff0477ac */ /* 0x000f620008000a00 */
[----:B---3--:R-:W-:Y:S01]  /*6be0*/  MOV R5, UR9 ;  /* 0x0000000900057c02 */ /* 0x008fe20008000f00 */
[----:B------:R-:W-:Y:S01]  /*6bf0*/  IMAD.U32 R4, RZ, RZ, UR8 ;  /* 0x00000008ff047e24 */ /* 0x000fe2000f8e00ff */
[----:B-1----:R-:W-:Y:S01]  /*6c00*/  MOV R7, UR7 ;  /* 0x0000000700077c02 */ /* 0x002fe20008000f00 */
[----:B------:R-:W-:Y:S01]  /*6c10*/  IMAD.U32 R6, RZ, RZ, UR6 ;  /* 0x00000006ff067e24 */ /* 0x000fe2000f8e00ff */
[----:B-----5:R-:W-:Y:S01]  /*6c20*/  MOV R11, UR5 ;  /* 0x00000005000b7c02 */ /* 0x020fe20008000f00 */
[----:B------:R-:W-:Y:S02]  /*6c30*/  IMAD.U32 R10, RZ, RZ, UR4 ;  /* 0x00000004ff0a7e24 */ /* 0x000fe4000f8e00ff */
[----:B------:R-:W-:Y:S07]  /*6c40*/  LEPC R20, `(.L_x_119) ;  /* 0x000000001014794e */ /* 0x000fee0000000000 */
[----:B--2-4-:R-:W-:Y:S05]  /*6c50*/  CALL.ABS.NOINC R2 ;  /* 0x0000000002007343 */ /* 0x014fea0003c00000 */
.L_x_119:
[----:B------:R-:W-:Y:S05]  /*6c60*/  WARPSYNC.ALL ;  /* 0x0000000000007948 */ /* 0x000fea0003800000 */
[----:B------:R-:W-:Y:S01]  /*6c70*/  R2UR UR4, R39 ;  /* 0x00000000270472ca */ /* 0x000fe200000e0000 */
[--C-:B------:R-:W-:Y:S01]  /*6c80*/  HADD2.F32 R40, -RZ, R48.reuse.H0_H0 ;  /* 0x20000030ff287230 */ /* 0x100fe20000004100 */
[----:B------:R-:W-:Y:S01]  /*6c90*/  ISETP.NE.AND P0, PT, R98, RZ, PT ;  /* 0x000000ff6200720c */ /* 0x000fe20003f05270 */
[----:B------:R-:W-:Y:S01]  /*6ca0*/  HADD2.F32 R43, -RZ, R48.H1_H1 ;  /* 0x30000030ff2b7230 */ /* 0x000fe20000004100 */
[----:B------:R-:W-:Y:S01]  /*6cb0*/  BSSY.RECONVERGENT B0, `(.L_x_120) ;  /* 0x0000086000007945 */ /* 0x000fe20003800200 */
[----:B------:R-:W-:Y:S02]  /*6cc0*/  HADD2.F32 R42, -RZ, R49.H0_H0 ;  /* 0x20000031ff2a7230 */ /* 0x000fe40000004100 */
[----:B------:R-:W-:Y:S02]  /*6cd0*/  HADD2.F32 R45, -RZ, R51.H0_H0 ;  /* 0x20000033ff2d7230 */ /* 0x000fe40000004100 */
[----:B------:R-:W-:Y:S04]  /*6ce0*/  HADD2.F32 R44, -RZ, R75.H1_H1 ;  /* 0x3000004bff2c7230 */ /* 0x000fe80000004100 */
[----:B------:R-:W4:Y:S02]  /*6cf0*/  LDTM.x32 R4, tmem[UR4] ;  /* 0x00000004000479ee */ /* 0x000f2400082c0000 */
[C---:B----4-:R-:W-:Y:S01]  /*6d00*/  FMUL R0, R38.reuse, R4 ;  /* 0x0000000426007220 */ /* 0x050fe20000400000 */
[C---:B------:R-:W-:Y:S01]  /*6d10*/  FMUL R2, R38.reuse, R5 ;  /* 0x0000000526027220 */ /* 0x040fe20000400000 */
[C---:B-1----:R-:W-:Y:S01]  /*6d20*/  FMUL R3, R38.reuse, R6 ;  /* 0x0000000626037220 */ /* 0x042fe20000400000 */
[C---:B------:R-:W-:Y:S01]  /*6d30*/  FMUL R7, R38.reuse, R7 ;  /* 0x0000000726077220 */ /* 0x040fe20000400000 */
[C---:B------:R-:W-:Y:S01]  /*6d40*/  FFMA R0, R41.reuse, R40, R0 ;  /* 0x0000002829007223 */ /* 0x040fe20000000000 */
[----:B------:R-:W-:Y:S02]  /*6d50*/  HADD2.F32 R40, -RZ, R49.H1_H1 ;  /* 0x30000031ff287230 */ /* 0x000fe40000004100 */
[C---:B------:R-:W-:Y:S01]  /*6d60*/  FFMA R2, R41.reuse, R43, R2 ;  /* 0x0000002b29027223 */ /* 0x040fe20000000002 */
[C---:B------:R-:W-:Y:S01]  /*6d70*/  FFMA R3, R41.reuse, R42, R3 ;  /* 0x0000002a29037223 */ /* 0x040fe20000000003 */
[--C-:B------:R-:W-:Y:S02]  /*6d80*/  HADD2.F32 R43, -RZ, R50.reuse.H0_H0 ;  /* 0x20000032ff2b7230 */ /* 0x100fe40000004100 */
[----:B------:R-:W-:Y:S01]  /*6d90*/  FMUL R4, R38, R8 ;  /* 0x0000000826047220 */ /* 0x000fe20000400000 */
[----:B------:R-:W-:Y:S01]  /*6da0*/  HADD2.F32 R42, -RZ, R50.H1_H1 ;  /* 0x30000032ff2a7230 */ /* 0x000fe20000004100 */
[----:B------:R-:W-:Y:S01]  /*6db0*/  F2FP.F16.F32.PACK_AB R52, R2, R0 ;  /* 0x000000000234723e */ /* 0x000fe200000000ff */
[C---:B------:R-:W-:Y:S01]  /*6dc0*/  FFMA R7, R41.reuse, R40, R7 ;  /* 0x0000002829077223 */ /* 0x040fe20000000007 */
[----:B------:R-:W-:Y:S01]  /*6dd0*/  FFMA R4, R41, R43, R4 ;  /* 0x0000002b29047223 */ /* 0x000fe20000000004 */
[C---:B------:R-:W-:Y:S01]  /*6de0*/  FMUL R5, R38.reuse, R9 ;  /* 0x0000000926057220 */ /* 0x040fe20000400000 */
[C---:B------:R-:W-:Y:S01]  /*6df0*/  FMUL R6, R38.reuse, R10 ;  /* 0x0000000a26067220 */ /* 0x040fe20000400000 */
[----:B------:R-:W-:Y:S01]  /*6e00*/  HADD2.F32 R40, -RZ, R51.H1_H1 ;  /* 0x30000033ff287230 */ /* 0x000fe20000004100 */
[----:B------:R-:W-:Y:S01]  /*6e10*/  F2FP.F16.F32.PACK_AB R53, R7, R3 ;  /* 0x000000030735723e */ /* 0x000fe200000000ff */
[C---:B------:R-:W-:Y:S01]  /*6e20*/  FFMA R5, R41.reuse, R42, R5 ;  /* 0x0000002a29057223 */ /* 0x040fe20000000005 */
[----:B------:R-:W-:Y:S01]  /*6e30*/  FFMA R6, R41, R45, R6 ;  /* 0x0000002d29067223 */ /* 0x000fe20000000006 */
[C---:B------:R-:W-:Y:S01]  /*6e40*/  FMUL R11, R38.reuse, R11 ;  /* 0x0000000b260b7220 */ /* 0x040fe20000400000 */
[--C-:B------:R-:W-:Y:S02]  /*6e50*/  HADD2.F32 R43, -RZ, R56.reuse.H0_H0 ;  /* 0x20000038ff2b7230 */ /* 0x100fe40000004100 */
[C---:B------:R-:W-:Y:S01]  /*6e60*/  FMUL R8, R38.reuse, R12 ;  /* 0x0000000c26087220 */ /* 0x040fe20000400000 */
[----:B------:R-:W-:Y:S01]  /*6e70*/  F2FP.F16.F32.PACK_AB R54, R5, R4 ;  /* 0x000000040536723e */ /* 0x000fe200000000ff */
[C---:B------:R-:W-:Y:S01]  /*6e80*/  FFMA R11, R41.reuse, R40, R11 ;  /* 0x00000028290b7223 */ /* 0x040fe2000000000b */
[----:B------:R-:W-:Y:S02]  /*6e90*/  HADD2.F32 R40, -RZ, R56.H1_H1 ;  /* 0x30000038ff287230 */ /* 0x000fe40000004100 */
[----:B------:R-:W-:Y:S01]  /*6ea0*/  FFMA R8, R41, R43, R8 ;  /* 0x0000002b29087223 */ /* 0x000fe20000000008 */
[C---:B------:R-:W-:Y:S01]  /*6eb0*/  FMUL R9, R38.reuse, R13 ;  /* 0x0000000d26097220 */ /* 0x040fe20000400000 */
[--C-:B------:R-:W-:Y:S01]  /*6ec0*/  HADD2.F32 R45, -RZ, R57.reuse.H0_H0 ;  /* 0x20000039ff2d7230 */ /* 0x100fe20000004100 */
[----:B------:R-:W-:Y:S01]  /*6ed0*/  F2FP.F16.F32.PACK_AB R55, R11, R6 ;  /* 0x000000060b37723e */ /* 0x000fe200000000ff */
[C---:B------:R-:W-:Y:S01]  /*6ee0*/  FMUL R10, R38.reuse, R14 ;  /* 0x0000000e260a7220 */ /* 0x040fe20000400000 */
[----:B------:R-:W-:Y:S02]  /*6ef0*/  HADD2.F32 R42, -RZ, R57.H1_H1 ;  /* 0x30000039ff2a7230 */ /* 0x000fe40000004100 */
[C---:B------:R-:W-:Y:S01]  /*6f00*/  FFMA R9, R41.reuse, R40, R9 ;  /* 0x0000002829097223 */ /* 0x040fe20000000009 */
[C---:B------:R-:W-:Y:S01]  /*6f10*/  FMUL R15, R38.reuse, R15 ;  /* 0x0000000f260f7220 */ /* 0x040fe20000400000 */
[----:B------:R1:W-:Y:S01]  /*6f20*/  STS.128 [R96], R52 ;  /* 0x0000003460007388 */ /* 0x0003e20000000c00 */
[----:B------:R-:W-:Y:S01]  /*6f30*/  FFMA R10, R41, R45, R10 ;  /* 0x0000002d290a7223 */ /* 0x000fe2000000000a */
[--C-:B------:R-:W-:Y:S01]  /*6f40*/  HADD2.F32 R40, -RZ, R58.reuse.H0_H0 ;  /* 0x2000003aff287230 */ /* 0x100fe20000004100 */
[----:B------:R-:W-:Y:S01]  /*6f50*/  F2FP.F16.F32.PACK_AB R68, R9, R8 ;  /* 0x000000080944723e */ /* 0x000fe200000000ff */
[----:B------:R-:W-:Y:S01]  /*6f60*/  FFMA R15, R41, R42, R15 ;  /* 0x0000002a290f7223 */ /* 0x000fe2000000000f */
[C---:B------:R-:W-:Y:S01]  /*6f70*/  FMUL R12, R38.reuse, R16 ;  /* 0x00000010260c7220 */ /* 0x040fe20000400000 */
[----:B------:R-:W-:Y:S02]  /*6f80*/  HADD2.F32 R42, -RZ, R58.H1_H1 ;  /* 0x3000003aff2a7230 */ /* 0x000fe40000004100 */
[C---:B------:R-:W-:Y:S01]  /*6f90*/  FMUL R13, R38.reuse, R17 ;  /* 0x00000011260d7220 */ /* 0x040fe20000400000 */
[--C-:B------:R-:W-:Y:S01]  /*6fa0*/  HADD2.F32 R43, -RZ, R59.reuse.H0_H0 ;  /* 0x2000003bff2b7230 */ /* 0x100fe20000004100 */
[----:B------:R-:W-:Y:S01]  /*6fb0*/  F2FP.F16.F32.PACK_AB R69, R15, R10 ;  /* 0x0000000a0f45723e */ /* 0x000fe200000000ff */
[C---:B------:R-:W-:Y:S01]  /*6fc0*/  FFMA R12, R41.reuse, R40, R12 ;  /* 0x00000028290c7223 */ /* 0x040fe2000000000c */
[C---:B------:R-:W-:Y:S01]  /*6fd0*/  FFMA R13, R41.reuse, R42, R13 ;  /* 0x0000002a290d7223 */ /* 0x040fe2000000000d */
[C---:B------:R-:W-:Y:S01]  /*6fe0*/  FMUL R14, R38.reuse, R18 ;  /* 0x00000012260e7220 */ /* 0x040fe20000400000 */
[----:B------:R-:W-:Y:S02]  /*6ff0*/  HADD2.F32 R40, -RZ, R59.H1_H1 ;  /* 0x3000003bff287230 */ /* 0x000fe40000004100 */
[C---:B------:R-:W-:Y:S01]  /*7000*/  FMUL R19, R38.reuse, R19 ;  /* 0x0000001326137220 */ /* 0x040fe20000400000 */
[C---:B------:R-:W-:Y:S01]  /*7010*/  FMUL R16, R38.reuse, R20 ;  /* 0x0000001426107220 */ /* 0x040fe20000400000 */
[C---:B------:R-:W-:Y:S01]  /*7020*/  FFMA R14, R41.reuse, R43, R14 ;  /* 0x0000002b290e7223 */ /* 0x040fe2000000000e */
[--C-:B------:R-:W-:Y:S02]  /*7030*/  HADD2.F32 R43, -RZ, R64.reuse.H0_H0 ;  /* 0x20000040ff2b7230 */ /* 0x100fe40000004100 */
[C---:B------:R-:W-:Y:S01]  /*7040*/  FFMA R19, R41.reuse, R40, R19 ;  /* 0x0000002829137223 */ /* 0x040fe20000000013 */
[----:B------:R-:W-:Y:S02]  /*7050*/  HADD2.F32 R42, -RZ, R64.H1_H1 ;  /* 0x30000040ff2a7230 */ /* 0x000fe40000004100 */
[C---:B------:R-:W-:Y:S01]  /*7060*/  FMUL R17, R38.reuse, R21 ;  /* 0x0000001526117220 */ /* 0x040fe20000400000 */
[--C-:B------:R-:W-:Y:S02]  /*7070*/  HADD2.F32 R45, -RZ, R65.reuse.H0_H0 ;  /* 0x20000041ff2d7230 */ /* 0x100fe40000004100 */
[C---:B------:R-:W-:Y:S01]  /*7080*/  FMUL R18, R38.reuse, R22 ;  /* 0x0000001626127220 */ /* 0x040fe20000400000 */
[----:B------:R-:W-:Y:S02]  /*7090*/  HADD2.F32 R40, -RZ, R65.H1_H1 ;  /* 0x30000041ff287230 */ /* 0x000fe40000004100 */
[C---:B------:R-:W-:Y:S01]  /*70a0*/  FMUL R23, R38.reuse, R23 ;  /* 0x0000001726177220 */ /* 0x040fe20000400000 */
[C---:B------:R-:W-:Y:S01]  /*70b0*/  FFMA R16, R41.reuse, R43, R16 ;  /* 0x0000002b29107223 */ /* 0x040fe20000000010 */
[C---:B------:R-:W-:Y:S01]  /*70c0*/  FFMA R17, R41.reuse, R42, R17 ;  /* 0x0000002a29117223 */ /* 0x040fe20000000011 */
[C---:B------:R-:W-:Y:S01]  /*70d0*/  FFMA R18, R41.reuse, R45, R18 ;  /* 0x0000002d29127223 */ /* 0x040fe20000000012 */
[C---:B------:R-:W-:Y:S01]  /*70e0*/  FFMA R23, R41.reuse, R40, R23 ;  /* 0x0000002829177223 */ /* 0x040fe20000000017 */
[--C-:B------:R-:W-:Y:S02]  /*70f0*/  HADD2.F32 R43, -RZ, R66.reuse.H0_H0 ;  /* 0x20000042ff2b7230 */ /* 0x100fe40000004100 */
[C---:B------:R-:W-:Y:S01]  /*7100*/  FMUL R20, R38.reuse, R24 ;  /* 0x0000001826147220 */ /* 0x040fe20000400000 */
        /* <DEDUP_REMOVED lines=9> */
[----:B------:R-:W-:Y:S01]  /*71a0*/  FFMA R27, R41, R42, R27 ;  /* 0x0000002a291b7223 */ /* 0x000fe2000000001b */
[--C-:B------:R-:W-:Y:S02]  /*71b0*/  HADD2.F32 R40, -RZ, R72.reuse.H0_H0 ;  /* 0x20000048ff287230 */ /* 0x100fe40000004100 */
[C---:B------:R-:W-:Y:S01]  /*71c0*/  FMUL R24, R38.reuse, R28 ;  /* 0x0000001c26187220 */ /* 0x040fe20000400000 */
[----:B------:R-:W-:Y:S02]  /*71d0*/  HADD2.F32 R42, -RZ, R72.H1_H1 ;  /* 0x30000048ff2a7230 */ /* 0x000fe40000004100 */
[C---:B------:R-:W-:Y:S01]  /*71e0*/  FMUL R25, R38.reuse, R29 ;  /* 0x0000001d26197220 */ /* 0x040fe20000400000 */
[--C-:B------:R-:W-:Y:S02]  /*71f0*/  HADD2.F32 R43, -RZ, R73.reuse.H0_H0 ;  /* 0x20000049ff2b7230 */ /* 0x100fe40000004100 */
[C---:B------:R-:W-:Y:S01]  /*7200*/  FMUL R26, R38.reuse, R30 ;  /* 0x0000001e261a7220 */ /* 0x040fe20000400000 */
[----:B------:R-:W-:Y:S01]  /*7210*/  F2FP.F16.F32.PACK_AB R70, R13, R12 ;  /* 0x0000000c0d46723e */ /* 0x000fe200000000ff */
[----:B------:R-:W-:Y:S01]  /*7220*/  FFMA R24, R41, R40, R24 ;  /* 0x0000002829187223 */ /* 0x000fe20000000018 */
[----:B------:R-:W-:Y:S01]  /*7230*/  F2FP.F16.F32.PACK_AB R71, R19, R14 ;  /* 0x0000000e1347723e */ /* 0x000fe200000000ff */
[C---:B------:R-:W-:Y:S01]  /*7240*/  FFMA R25, R41.reuse, R42, R25 ;  /* 0x0000002a29197223 */ /* 0x040fe20000000019 */
[C---:B------:R-:W-:Y:S01]  /*7250*/  FFMA R26, R41.reuse, R43, R26 ;  /* 0x0000002b291a7223 */ /* 0x040fe2000000001a */
[----:B------:R-:W-:Y:S02]  /*7260*/  HADD2.F32 R40, -RZ, R73.H1_H1 ;  /* 0x30000049ff287230 */ /* 0x000fe40000004100 */
[C---:B------:R-:W-:Y:S01]  /*7270*/  FMUL R31, R38.reuse, R31 ;  /* 0x0000001f261f7220 */ /* 0x040fe20000400000 */
[----:B------:R1:W-:Y:S01]  /*7280*/  STS.128 [R95+0x10], R68 ;  /* 0x000010445f007388 */ /* 0x0003e20000000c00 */
[--C-:B------:R-:W-:Y:S02]  /*7290*/  HADD2.F32 R43, -RZ, R74.reuse.H0_H0 ;  /* 0x2000004aff2b7230 */ /* 0x100fe40000004100 */
[C---:B------:R-:W-:Y:S01]  /*72a0*/  FMUL R28, R38.reuse, R32 ;  /* 0x00000020261c7220 */ /* 0x040fe20000400000 */
[----:B------:R-:W-:Y:S02]  /*72b0*/  HADD2.F32 R42, -RZ, R74.H1_H1 ;  /* 0x3000004aff2a7230 */ /* 0x000fe40000004100 */
[C---:B------:R-:W-:Y:S01]  /*72c0*/  FMUL R29, R38.reuse, R33 ;  /* 0x00000021261d7220 */ /* 0x040fe20000400000 */
[----:B------:R-:W-:Y:S02]  /*72d0*/  HADD2.F32 R45, -RZ, R75.H0_H0 ;  /* 0x2000004bff2d7230 */ /* 0x000fe40000004100 */
[C---:B------:R-:W-:Y:S01]  /*72e0*/  FMUL R30, R38.reuse, R34 ;  /* 0x00000022261e7220 */ /* 0x040fe20000400000 */
[----:B------:R-:W-:Y:S01]  /*72f0*/  FFMA R31, R41, R40, R31 ;  /* 0x00000028291f7223 */ /* 0x000fe2000000001f */
[----:B------:R-:W-:Y:S01]  /*7300*/  FMUL R35, R38, R35 ;  /* 0x0000002326237220 */ /* 0x000fe20000400000 */
[----:B------:R-:W-:Y:S01]  /*7310*/  F2FP.F16.F32.PACK_AB R104, R17, R16 ;  /* 0x000000101168723e */ /* 0x000fe200000000ff */
[----:B------:R-:W-:Y:S01]  /*7320*/  FFMA R28, R41, R43, R28 ;  /* 0x0000002b291c7223 */ /* 0x000fe2000000001c */
[----:B------:R-:W-:Y:S01]  /*7330*/  F2FP.F16.F32.PACK_AB R105, R23, R18 ;  /* 0x000000121769723e */ /* 0x000fe200000000ff */
[----:B------:R-:W-:Y:S01]  /*7340*/  FFMA R29, R41, R42, R29 ;  /* 0x0000002a291d7223 */ /* 0x000fe2000000001d */
[----:B------:R-:W-:Y:S01]  /*7350*/  F2FP.F16.F32.PACK_AB R106, R21, R20 ;  /* 0x00000014156a723e */ /* 0x000fe200000000ff */
[----:B------:R-:W-:Y:S01]  /*7360*/  FFMA R30, R41, R45, R30 ;  /* 0x0000002d291e7223 */ /* 0x000fe2000000001e */
[----:B------:R-:W-:Y:S01]  /*7370*/  F2FP.F16.F32.PACK_AB R107, R27, R22 ;  /* 0x000000161b6b723e */ /* 0x000fe200000000ff */
[----:B------:R-:W-:Y:S01]  /*7380*/  FFMA R35, R41, R44, R35 ;  /* 0x0000002c29237223 */ /* 0x000fe20000000023 */
[----:B------:R-:W-:Y:S02]  /*7390*/  F2FP.F16.F32.PACK_AB R108, R25, R24 ;  /* 0x00000018196c723e */ /* 0x000fe400000000ff */
[----:B------:R-:W-:Y:S01]  /*73a0*/  F2FP.F16.F32.PACK_AB R109, R31, R26 ;  /* 0x0000001a1f6d723e */ /* 0x000fe200000000ff */
[----:B------:R1:W-:Y:S01]  /*73b0*/  STS.128 [R94+0x20], R104 ;  /* 0x000020685e007388 */ /* 0x0003e20000000c00 */
[----:B------:R-:W-:Y:S02]  /*73c0*/  F2FP.F16.F32.PACK_AB R110, R29, R28 ;  /* 0x0000001c1d6e723e */ /* 0x000fe400000000ff */
[----:B------:R-:W-:Y:S05]  /*73d0*/  F2FP.F16.F32.PACK_AB R111, R35, R30 ;  /* 0x0000001e236f723e */ /* 0x000fea00000000ff */
[----:B------:R1:W-:Y:S01]  /*73e0*/  STS.128 [R90+0x30], R108 ;  /* 0x0000306c5a007388 */ /* 0x0003e20000000c00 */
[----:B------:R-:W-:Y:S01]  /*73f0*/  @!PT LDS RZ, [RZ] ;  /* 0x00000000fffff984 */ /* 0x000fe20000000800 */
[----:B------:R-:W-:Y:S01]  /*7400*/  @!PT LDS RZ, [RZ] ;  /* 0x00000000fffff984 */ /* 0x000fe20000000800 */
[----:B------:R-:W-:Y:S01]  /*7410*/  @!PT LDS RZ, [RZ] ;  /* 0x00000000fffff984 */ /* 0x000fe20000000800 */
[----:B------:R-:W-:Y:S01]  /*7420*/  @!PT LDS RZ, [RZ] ;  /* 0x00000000fffff984 */ /* 0x000fe20000000800 */
[----:B------:R3:W-:Y:S07]  /*7430*/  MEMBAR.ALL.CTA ;  /* 0x0000000000007992 */ /* 0x0007ee0000008000 */
[----:B---3--:R-:W3:Y:S02]  /*7440*/  FENCE.VIEW.ASYNC.S ;  /* 0x00000000000073c6 */ /* 0x008ee40000000000 */
[----:B---3--:R-:W-:Y:S06]  /*7450*/  BAR.SYNC.DEFER_BLOCKING 0x1, 0x80 ;  /* 0x0042000000007b1d */ /* 0x008fec0000010000 */
[----:B------:R-:W-:Y:S05]  /*7460*/  @P0 BRA `(.L_x_121) ;  /* 0x0000000000280947 */ /* 0x000fea0003800000 */
[----:B------:R-:W3:Y:S01]  /*7470*/  LDCU.64 UR6, c[0x0][0x348] ;  /* 0x00006900ff0677ac */ /* 0x000ee20008000a00 */
[----:B------:R-:W-:Y:S01]  /*7480*/  UIADD3 UR4, UPT, UPT, UR44, 0x200, URZ ;  /* 0x000002002c047890 */ /* 0x000fe2000fffe0ff */
[----:B------:R-:W-:Y:S05]  /*7490*/  UMOV UR51, UR36 ;  /* 0x0000002400337c82 */ /* 0x000fea0008000000 */
[----:B------:R-:W-:Y:S04]  /*74a0*/  MOV R87, UR4 ;  /* 0x0000000400577c02 */ /* 0x000fe80008000f00 */
[----:B------:R-:W-:Y:S01]  /*74b0*/  R2UR UR48, R87 ;  /* 0x00000000573072ca */ /* 0x000fe200000e0000 */
[----:B---3--:R-:W-:Y:S04]  /*74c0*/  UIADD3 UR4, UP0, UPT, UR6, 0x680, URZ ;  /* 0x0000068006047890 */ /* 0x008fe8000ff1e0ff */
[----:B------:R-:W-:Y:S09]  /*74d0*/  UIADD3.X UR5, UPT, UPT, URZ, UR7, URZ, UP0, !UPT ;  /* 0x00000007ff057290 */ /* 0x000ff200087fe4ff */
[----:B------:R3:W-:Y:S01]  /*74e0*/  UTMASTG.3D [UR48], [UR4] ;  /* 0x00000030040073b5 */ /* 0x0007e20008010000 */
[----:B------:R0:W-:Y:S01]  /*74f0*/  UTMACMDFLUSH ;  /* 0x00000000000079b7 */ /* 0x0001e20000000000 */
[----:B---3--:R-:W-:Y:S04]  /*7500*/  DEPBAR.LE SB0, 0x1 ;  /* 0x000080400000791a */ /* 0x008fe80000000000 */
.L_x_121:
[----:B------:R-:W-:Y:S05]  /*7510*/  BSYNC.RECONVERGENT B0 ;  /* 0x0000000000007941 */ /* 0x000fea0003800200 */
.L_x_120:
[----:B------:R-:W-:Y:S01]  /*7520*/  BAR.SYNC.DEFER_BLOCKING 0x1, 0x80 ;  /* 0x0042000000007b1d */ /* 0x000fe20000010000 */
[----:B------:R-:W-:Y:S01]  /*7530*/  ISETP.NE.AND P1, PT, R99, RZ, PT ;  /* 0x000000ff6300720c */ /* 0x000fe20003f25270 */
[----:B------:R-:W-:Y:S01]  /*7540*/  UISETP.NE.AND UP0, UPT, UR47, URZ, UPT ;  /* 0x000000ff2f00728c */ /* 0x000fe2000bf05270 */
[----:B------:R-:W-:Y:S11]  /*7550*/  LEA R3, R47, UR44, 0x3 ;  /* 0x0000002c2f037c11 */ /* 0x000ff6000f8e18ff */
[----:B------:R-:W-:Y:S01]  /*7560*/  @P1 SHF.L.U32 R4, R93, 0x1f, RZ ;  /* 0x0000001f5d041819 */ /* 0x000fe200000006ff */
[----:B------:R-:W-:Y:S06]  /*7570*/  BRA.U !UP0, `(.L_x_122) ;  /* 0x0000000108247547 */ /* 0x000fec000b800000 */
[----:B------:R-:W3:Y:S01]  /*7580*/  S2R R0, SR_CgaCtaId ;  /* 0x0000000000007919 */ /* 0x000ee20000008800 */
[----:B------:R-:W-:Y:S01]  /*7590*/  IMAD.U32 R2, RZ, RZ, UR46 ;  /* 0x0000002eff027e24 */ /* 0x000fe2000f8e00ff */
[----:B------:R-:W-:Y:S04]  /*75a0*/  UIADD3 UR4, UPT, UPT, UR46, 0x1, URZ ;  /* 0x000000012e047890 */ /* 0x000fe8000fffe0ff */
[----:B------:R-:W-:Y:S01]  /*75b0*/  @P1 LEA R2, R2, UR44, 0x3 ;  /* 0x0000002c02021c11 */ /* 0x000fe2000f8e18ff */
[----:B------:R-:W-:Y:S04]  /*75c0*/  UISETP.NE.AND UP0, UPT, UR4, 0x4, UPT ;  /* 0x000000040400788c */ /* 0x000fe8000bf05270 */
[----:B------:R-:W-:Y:S01]  /*75d0*/  @P1 VIADD R5, R2, 0xa0 ;  /* 0x000000a002051836 */ /* 0x000fe20000000000 */
[----:B------:R-:W-:Y:S04]  /*75e0*/  USEL UR46, UR4, URZ, UP0 ;  /* 0x000000ff042e7287 */ /* 0x000fe80008000000 */
[----:B---3--:R-:W-:Y:S04]  /*75f0*/  @P1 PRMT R0, R0, 0x654, R5 ;  /* 0x0000065400001816 */ /* 0x008fe80000000005 */
[----:B------:R3:W-:Y:S04]  /*7600*/  @P1 SYNCS.ARRIVE.TRANS64.RED.A1T0 RZ, [R0+URZ], RZ ;  /* 0x000000ff00ff19a7 */ /* 0x0007e800081004ff */
.L_x_122:
[----:B------:R-:W4:Y:S01]  /*7610*/  @P1 SYNCS.PHASECHK.TRANS64.TRYWAIT P0, [R3+URZ+0x80], R4 ;  /* 0x00008004030015a7 */ /* 0x000f2200080011ff */
[----:B------:R-:W-:Y:S01]  /*7620*/  BSSY B1, `(.L_x_123) ;  /* 0x0000016000017945 */ /* 0x000fe20003800000 */
[----:B----4-:R-:W-:Y:S03]  /*7630*/  @P1 SEL R46, RZ, 0x1, !P0 ;  /* 0x00000001ff2e1807 */ /* 0x010fe60004000000 */
[----:B------:R-:W-:Y:S05]  /*7640*/  @!P1 BRA `(.L_x_124) ;  /* 0x00000000004c9947 */ /* 0x000fea0003800000 */
[----:B------:R-:W-:Y:S01]  /*7650*/  ISETP.NE.AND P0, PT, R46, RZ, PT ;  /* 0x000000ff2e00720c */ /* 0x000fe20003f05270 */
[----:B------:R-:W-:Y:S01]  /*7660*/  BSSY B0, `(.L_x_125) ;  /* 0x000000b000007945 */ /* 0x000fe20003800000 */
[----:B------:R-:W-:Y:S11]  /*7670*/  ISETP.NE.AND P1, PT, R60, RZ, PT ;  /* 0x000000ff3c00720c */ /* 0x000ff60003f25270 */
[----:B------:R-:W-:Y:S02]  /*7680*/  @!UPT UIADD3 URZ, UPT, UPT, URZ, URZ, URZ ;  /* 0x000000fffffff290 */ /* 0x000fe4000fffe0ff */
[C---:B------:R-:W-:Y:S01]  /*7690*/  @P1 IMAD R6, R47.reuse, 0x2000, R96 ;  /* 0x000020002f061824 */ /* 0x040fe200078e0260 */
[C---:B------:R-:W-:Y:S01]  /*76a0*/  @P1 LEA R4, R47.reuse, R94, 0xd ;  /* 0x0000005e2f041211 */ /* 0x040fe200078e68ff */
[C---:B------:R-:W-:Y:S02]  /*76b0*/  @P1 IMAD R5, R47.reuse, 0x2000, R95 ;  /* 0x000020002f051824 */ /* 0x040fe400078e025f */
[----:B------:R-:W-:Y:S01]  /*76c0*/  @P1 IMAD R2, R47, 0x2000, R90 ;  /* 0x000020002f021824 */ /* 0x000fe200078e025a */
[----:B------:R-:W-:Y:S06]  /*76d0*/  @P0 BRA `(.L_x_126) ;  /* 0x00000000000c0947 */ /* 0x000fec0003800000 */
[----:B---3--:R-:W-:Y:S04]  /*76e0*/  SHF.L.U32 R0, R93, 0x1f, RZ ;  /* 0x0000001f5d007819 */ /* 0x008fe800000006ff */
[----:B------:R-:W3:Y:S02]  /*76f0*/  SYNCS.PHASECHK.TRANS64.TRYWAIT P0, [R3+URZ+0x80], R0 ;  /* 0x00008000030075a7 */ /* 0x000ee400080011ff */
[----:B---3--:R-:W-:Y:S05]  /*7700*/  @!P0 BRA `(.L_x_127) ;  /* 0x0000003400248947 */ /* 0x008fea0003800000 */
.L_x_126:
[----:B------:R-:W-:Y:S05]  /*7710*/  BSYNC B0 ;  /* 0x0000000000007941 */ /* 0x000fea0003800000 */
.L_x_125:
[----:B------:R-:W-:Y:S02]  /*7720*/  ISETP.NE.AND P0, PT, R60, RZ, PT ;  /* 0x000000ff3c00720c */ /* 0x000fe40003f05270 */
[----:B------:R-:W-:Y:S11]  /*7730*/  IADD3 R47, PT, PT, R47, 0x1, RZ ;  /* 0x000000012f2f7810 */ /* 0x000ff60007ffe0ff */
[----:B------:R4:W1:Y:S04]  /*7740*/  @P0 LDS.128 R48, [R6] ;  /* 0x0000000006300984 */ /* 0x0008680000000c00 */
[----:B------:R4:W1:Y:S04]  /*7750*/  @P0 LDS.128 R56, [R5+0x10] ;  /* 0x0000100005380984 */ /* 0x0008680000000c00 */
[----:B------:R4:W1:Y:S04]  /*7760*/  @P0 LDS.128 R64, [R4+0x20] ;  /* 0x0000200004400984 */ /* 0x0008680000000c00 */
[----:B------:R4:W1:Y:S02]  /*7770*/  @P0 LDS.128 R72, [R2+0x30] ;  /* 0x0000300002480984 */ /* 0x0008640000000c00 */
.L_x_124:
[----:B------:R-:W-:Y:S05]  /*7780*/  BSYNC B1 ;  /* 0x0000000000017941 */ /* 0x000fea0003800000 */
.L_x_123:
[----:B---3--:R-:W-:Y:S05]  /*7790*/  VIADD R0, R39, 0x20 ;  /* 0x0000002027007836 */ /* 0x008fea0000000000 */
[----:B------:R-:W-:Y:S04]  /*77a0*/  SHF.R.U32.HI R0, RZ, 0x15, R0 ;  /* 0x00000015ff007819 */ /* 0x000fe80000011600 */
[----:B------:R-:W-:Y:S11]  /*77b0*/  LOP3.LUT P0, RZ, R0, 0x3, R85, 0x48, !PT ;  /* 0x0000000300ff7812 */ /* 0x000ff60007804855 */
[----:B------:R-:W-:Y:S02]  /*77c0*/  @!UPT UIADD3 URZ, UPT, UPT, URZ, URZ, URZ ;  /* 0x000000fffffff290 */ /* 0x000fe4000fffe0ff */
[----:B------:R-:W-:Y:S05]  /*77d0*/  @!P0 BRA `(.L_x_128) ;  /* 0x0000000000408947 */ /* 0x000fea0003800000 */
[----:B------:R-:W3:Y:S01]  /*77e0*/  LDCU.64 UR8, c[0x4][0x70] ;  /* 0x01000e00ff0877ac */ /* 0x000ee20008000a00 */
[----:B------:R-:W-:Y:S01]  /*77f0*/  MOV R3, 0x0 ;  /* 0x0000000000037802 */ /* 0x000fe20000000f00 */
[----:B------:R-:W-:Y:S02]  /*7800*/  HFMA2 R12, -RZ, RZ, 0, 5.9604644775390625e-08 ;  /* 0x00000001ff0c7431 */ /* 0x000fe400000001ff */
[----:B------:R-:W-:Y:S02]  /*7810*/  IMAD.MOV.U32 R8, RZ, RZ, 0x192 ;  /* 0x00000192ff087424 */ /* 0x000fe400078e00ff */
[----:B------:R-:W-:Y:S01]  /*7820*/  IMAD.MOV.U32 R13, RZ, RZ, RZ ;  /* 0x000000ffff0d7224 */ /* 0x000fe200078e00ff */
[----:B------:R-:W5:Y:S01]  /*7830*/  LDCU.64 UR6, c[0x4][0x78] ;  /* 0x01000f00ff0677ac */ /* 0x000f620008000a00 */
[----:B----4-:R-:W4:Y:S01]  /*7840*/  LDC.64 R2, c[0x4][R3] ;  /* 0x0100000003027b82 */ /* 0x010f220000000a00 */
[----:B------:R-:W2:Y:S01]  /*7850*/  LDCU.64 UR4, c[0x4][0x10] ;  /* 0x01000200ff0477ac */ /* 0x000ea20008000a00 */
[----:B---3--:R-:W-:Y:S01]  /*7860*/  MOV R5, UR9 ;  /* 0x0000000900057c02 */ /* 0x008fe20008000f00 */
[----:B------:R-:W-:Y:S01]  /*7870*/  IMAD.U32 R4, RZ, RZ, UR8 ;  /* 0x00000008ff047e24 */ /* 0x000fe2000f8e00ff */
[----:B-----5:R-:W-:Y:S01]  /*7880*/  MOV R7, UR7 ;  /* 0x0000000700077c02 */ /* 0x020fe20008000f00 */
[----:B------:R-:W-:Y:S01]  /*7890*/  IMAD.U32 R6, RZ, RZ, UR6 ;  /* 0x00000006ff067e24 */ /* 0x000fe2000f8e00ff */
[----:B--2---:R-:W-:Y:S01]  /*78a0*/  MOV R11, UR5 ;  /* 0x00000005000b7c02 */ /* 0x004fe20008000f00 */
[----:B------:R-:W-:Y:S02]  /*78b0*/  IMAD.U32 R10, RZ, RZ, UR4 ;  /* 0x00000004ff0a7e24 */ /* 0x000fe4000f8e00ff */
[----:B------:R-:W-:Y:S07]  /*78c0*/  LEPC R20, `(.L_x_128) ;  /* 0x000000001014794e */ /* 0x000fee0000000000 */
[----:B-1--4-:R-:W-:Y:S05]  /*78d0*/  CALL.ABS.NOINC R2 ;  /* 0x0000000002007343 */ /* 0x012fea0003c00000 */
.L_x_128:
[----:B------:R-:W-:Y:S05]  /*78e0*/  WARPSYNC.ALL ;  /* 0x0000000000007948 */ /* 0x000fea0003800000 */
[----:B------:R-:W-:Y:S01]  /*78f0*/  R2UR UR4, R39 ;  /* 0x00000000270472ca */ /* 0x000fe200000e0000 */
[--C-:B-1----:R-:W-:Y:S01]  /*7900*/  HADD2.F32 R40, -RZ, R48.reuse.H0_H0 ;  /* 0x20000030ff287230 */ /* 0x102fe20000004100 */
[----:B------:R-:W1:Y:S01]  /*7910*/  S2R R101, SR_CgaCtaId ;  /* 0x0000000000657919 */ /* 0x000e620000008800 */
[----:B------:R-:W-:Y:S01]  /*7920*/  HADD2.F32 R43, -RZ, R48.H1_H1 ;  /* 0x30000030ff2b7230 */ /* 0x000fe20000004100 */
[----:B------:R-:W-:Y:S01]  /*7930*/  ISETP.NE.AND P6, PT, R99, RZ, PT ;  /* 0x000000ff6300720c */ /* 0x000fe20003fc5270 */
[----:B------:R-:W-:Y:S01]  /*7940*/  HADD2.F32 R42, -RZ, R49.H1_H1 ;  /* 0x30000031ff2a7230 */ /* 0x000fe20000004100 */
[----:B------:R-:W-:Y:S01]  /*7950*/  ISETP.NE.AND P0, PT, R98, RZ, PT ;  /* 0x000000ff6200720c */ /* 0x000fe20003f05270 */
[--C-:B------:R-:W-:Y:S01]  /*7960*/  HADD2.F32 R44, -RZ, R50.reuse.H1_H1 ;  /* 0x30000032ff2c7230 */ /* 0x100fe20000004100 */
[----:B------:R-:W-:Y:S01]  /*7970*/  MOV R61, UR46 ;  /* 0x0000002e003d7c02 */ /* 0x000fe20008000f00 */
[----:B------:R-:W-:Y:S01]  /*7980*/  HADD2.F32 R45, -RZ, R59.H0_H0 ;  /* 0x2000003bff2d7230 */ /* 0x000fe20000004100 */
[----:B------:R-:W-:Y:S01]  /*7990*/  BSSY.RECONVERGENT B0, `(.L_x_129) ;  /* 0x0000088000007945 */ /* 0x000fe20003800200 */
[----:B------:R-:W-:Y:S02]  /*79a0*/  LEA R62, R47, UR44, 0x3 ;  /* 0x0000002c2f3e7c11 */ /* 0x000fe4000f8e18ff */
[----:B----4-:R-:W3:Y:S04]  /*79b0*/  LDTM.x32 R4, tmem[UR4+0x20] ;  /* 0x00002004000479ee */ /* 0x010ee800082c0000 */
[----:B------:R-:W-:Y:S04]  /*79c0*/  @P6 LEA R61, R61, UR44, 0x3 ;  /* 0x0000002c3d3d6c11 */ /* 0x000fe8000f8e18ff */
[----:B------:R-:W-:Y:S02]  /*79d0*/  @P6 IADD3 R102, PT, PT, R61, 0xa0, RZ ;  /* 0x000000a03d666810 */ /* 0x000fe40007ffe0ff */
[----:B------:R-:W-:Y:S01]  /*79e0*/  @P6 SHF.L.U32 R61, R93, 0x1f, RZ ;  /* 0x0000001f5d3d6819 */ /* 0x000fe200000006ff */
[C---:B---3--:R-:W-:Y:S01]  /*79f0*/  FMUL R0, R38.reuse, R4 ;  /* 0x0000000426007220 */ /* 0x048fe20000400000 */
[C---:B------:R-:W-:Y:S01]  /*7a00*/  FMUL R2, R38.reuse, R5 ;  /* 0x0000000526027220 */ /* 0x040fe20000400000 */
[C---:B------:R-:W-:Y:S01]  /*7a10*/  FMUL R3, R38.reuse, R6 ;  /* 0x0000000626037220 */ /* 0x040fe20000400000 */
[C---:B------:R-:W-:Y:S01]  /*7a20*/  FMUL R7, R38.reuse, R7 ;  /* 0x0000000726077220 */ /* 0x040fe20000400000 */
[C---:B------:R-:W-:Y:S01]  /*7a30*/  FFMA R0, R41.reuse, R40, R0 ;  /* 0x0000002829007223 */ /* 0x040fe20000000000 */
[----:B------:R-:W-:Y:S02]  /*7a40*/  HADD2.F32 R40, -RZ, R49.H0_H0 ;  /* 0x20000031ff287230 */ /* 0x000fe40000004100 */
[C---:B------:R-:W-:Y:S01]  /*7a50*/  FFMA R2, R41.reuse, R43, R2 ;  /* 0x0000002b29027223 */ /* 0x040fe20000000002 */
[C---:B------:R-:W-:Y:S01]  /*7a60*/  FMUL R4, R38.reuse, R8 ;  /* 0x0000000826047220 */ /* 0x040fe20000400000 */
[--C-:B------:R-:W-:Y:S02]  /*7a70*/  HADD2.F32 R43, -RZ, R51.reuse.H0_H0 ;  /* 0x20000033ff2b7230 */ /* 0x100fe40000004100 */
[----:B------:R-:W-:Y:S01]  /*7a80*/  FMUL R5, R38, R9 ;  /* 0x0000000926057220 */ /* 0x000fe20000400000 */
[C---:B------:R-:W-:Y:S01]  /*7a90*/  FFMA R3, R41.reuse, R40, R3 ;  /* 0x0000002829037223 */ /* 0x040fe20000000003 */
[----:B------:R-:W-:Y:S01]  /*7aa0*/  HADD2.F32 R40, -RZ, R50.H0_H0 ;  /* 0x20000032ff287230 */ /* 0x000fe20000004100 */
[----:B------:R-:W-:Y:S01]  /*7ab0*/  F2FP.F16.F32.PACK_AB R52, R2, R0 ;  /* 0x000000000234723e */ /* 0x000fe200000000ff */
[C---:B------:R-:W-:Y:S01]  /*7ac0*/  FFMA R7, R41.reuse, R42, R7 ;  /* 0x0000002a29077223 */ /* 0x040fe20000000007 */
[----:B------:R-:W-:Y:S02]  /*7ad0*/  HADD2.F32 R42, -RZ, R51.H1_H1 ;  /* 0x30000033ff2a7230 */ /* 0x000fe40000004100 */
[C---:B------:R-:W-:Y:S01]  /*7ae0*/  FMUL R6, R38.reuse, R10 ;  /* 0x0000000a26067220 */ /* 0x040fe20000400000 */
[C---:B------:R-:W-:Y:S01]  /*7af0*/  FFMA R4, R41.reuse, R40, R4 ;  /* 0x0000002829047223 */ /* 0x040fe20000000004 */
[----:B------:R-:W-:Y:S01]  /*7b00*/  FFMA R5, R41, R44, R5 ;  /* 0x0000002c29057223 */ /* 0x000fe20000000005 */
[----:B------:R-:W-:Y:S01]  /*7b10*/  F2FP.F16.F32.PACK_AB R53, R7, R3 ;  /* 0x000000030735723e */ /* 0x000fe200000000ff */
[----:B------:R-:W-:Y:S01]  /*7b20*/  FFMA R6, R41, R43, R6 ;  /* 0x0000002b29067223 */ /* 0x000fe20000000006 */
[C---:B------:R-:W-:Y:S01]  /*7b30*/  FMUL R11, R38.reuse, R11 ;  /* 0x0000000b260b7220 */ /* 0x040fe20000400000 */
[--C-:B------:R-:W-:Y:S01]  /*7b40*/  HADD2.F32 R40, -RZ, R56.reuse.H0_H0 ;  /* 0x20000038ff287230 */ /* 0x100fe20000004100 */
[----:B------:R-:W-:Y:S01]  /*7b50*/  F2FP.F16.F32.PACK_AB R54, R5, R4 ;  /* 0x000000040536723e */ /* 0x000fe200000000ff */
[C---:B------:R-:W-:Y:S01]  /*7b60*/  FMUL R8, R38.reuse, R12 ;  /* 0x0000000c26087220 */ /* 0x040fe20000400000 */
[C---:B------:R-:W-:Y:S01]  /*7b70*/  FFMA R11, R41.reuse, R42, R11 ;  /* 0x0000002a290b7223 */ /* 0x040fe2000000000b */
[----:B------:R-:W-:Y:S02]  /*7b80*/  HADD2.F32 R42, -RZ, R56.H1_H1 ;  /* 0x30000038ff2a7230 */ /* 0x000fe40000004100 */
[C---:B------:R-:W-:Y:S01]  /*7b90*/  FMUL R9, R38.reuse, R13 ;  /* 0x0000000d26097220 */ /* 0x040fe20000400000 */
[--C-:B------:R-:W-:Y:S02]  /*7ba0*/  HADD2.F32 R43, -RZ, R57.reuse.H0_H0 ;  /* 0x20000039ff2b7230 */ /* 0x100fe40000004100 */
[----:B------:R-:W-:Y:S01]  /*7bb0*/  FFMA R8, R41, R40, R8 ;  /* 0x0000002829087223 */ /* 0x000fe20000000008 */
[----:B------:R-:W-:Y:S01]  /*7bc0*/  F2FP.F16.F32.PACK_AB R55, R11, R6 ;  /* 0x000000060b37723e */ /* 0x000fe200000000ff */
[----:B------:R-:W-:Y:S01]  /*7bd0*/  FFMA R9, R41, R42, R9 ;  /* 0x0000002a29097223 */ /* 0x000fe20000000009 */
[C---:B------:R-:W-:Y:S01]  /*7be0*/  FMUL R10, R38.reuse, R14 ;  /* 0x0000000e260a7220 */ /* 0x040fe20000400000 */
[----:B------:R-:W-:Y:S02]  /*7bf0*/  HADD2.F32 R40, -RZ, R57.H1_H1 ;  /* 0x30000039ff287230 */ /* 0x000fe40000004100 */
[C---:B------:R-:W-:Y:S01]  /*7c00*/  FMUL R15, R38.reuse, R15 ;  /* 0x0000000f260f7220 */ /* 0x040fe20000400000 */
[----:B------:R3:W-:Y:S01]  /*7c10*/  STS.128 [R96+0x2000], R52 ;  /* 0x0020003460007388 */ /* 0x0007e20000000c00 */
[----:B------:R-:W-:Y:S01]  /*7c20*/  F2FP.F16.F32.PACK_AB R68, R9, R8 ;  /* 0x000000080944723e */ /* 0x000fe200000000ff */
[C---:B------:R-:W-:Y:S01]  /*7c30*/  FFMA R10, R41.reuse, R43, R10 ;  /* 0x0000002b290a7223 */ /* 0x040fe2000000000a */
[--C-:B------:R-:W-:Y:S02]  /*7c40*/  HADD2.F32 R43, -RZ, R58.reuse.H0_H0 ;  /* 0x2000003aff2b7230 */ /* 0x100fe40000004100 */
[----:B------:R-:W-:Y:S01]  /*7c50*/  FFMA R15, R41, R40, R15 ;  /* 0x00000028290f7223 */ /* 0x000fe2000000000f */
[C---:B------:R-:W-:Y:S01]  /*7c60*/  FMUL R12, R38.reuse, R16 ;  /* 0x00000010260c7220 */ /* 0x040fe20000400000 */
[----:B------:R-:W-:Y:S02]  /*7c70*/  HADD2.F32 R42, -RZ, R58.H1_H1 ;  /* 0x3000003aff2a7230 */ /* 0x000fe40000004100 */
[C---:B------:R-:W-:Y:S01]  /*7c80*/  FMUL R13, R38.reuse, R17 ;  /* 0x00000011260d7220 */ /* 0x040fe20000400000 */
[C---:B------:R-:W-:Y:S01]  /*7c90*/  FMUL R14, R38.reuse, R18 ;  /* 0x00000012260e7220 */ /* 0x040fe20000400000 */
[----:B------:R-:W-:Y:S01]  /*7ca0*/  F2FP.F16.F32.PACK_AB R69, R15, R10 ;  /* 0x0000000a0f45723e */ /* 0x000fe200000000ff */
[C---:B------:R-:W-:Y:S01]  /*7cb0*/  FFMA R12, R41.reuse, R43, R12 ;  /* 0x0000002b290c7223 */ /* 0x040fe2000000000c */
[----:B------:R-:W-:Y:S02]  /*7cc0*/  HADD2.F32 R40, -RZ, R59.H1_H1 ;  /* 0x3000003bff287230 */ /* 0x000fe40000004100 */
[C---:B------:R-:W-:Y:S01]  /*7cd0*/  FFMA R13, R41.reuse, R42, R13 ;  /* 0x0000002a290d7223 */ /* 0x040fe2000000000d */
[C---:B------:R-:W-:Y:S01]  /*7ce0*/  FMUL R19, R38.reuse, R19 ;  /* 0x0000001326137220 */ /* 0x040fe20000400000 */
[--C-:B------:R-:W-:Y:S02]  /*7cf0*/  HADD2.F32 R43, -RZ, R64.reuse.H0_H0 ;  /* 0x20000040ff2b7230 */ /* 0x100fe40000004100 */
[C---:B------:R-:W-:Y:S01]  /*7d00*/  FMUL R16, R38.reuse, R20 ;  /* 0x0000001426107220 */ /* 0x040fe20000400000 */
[----:B------:R-:W-:Y:S02]  /*7d10*/  HADD2.F32 R42, -RZ, R64.H1_H1 ;  /* 0x30000040ff2a7230 */ /* 0x000fe40000004100 */
[C---:B------:R-:W-:Y:S01]  /*7d20*/  FMUL R17, R38.reuse, R21 ;  /* 0x0000001526117220 */ /* 0x040fe20000400000 */
[C---:B------:R-:W-:Y:S01]  /*7d30*/  FFMA R14, R41.reuse, R45, R14 ;  /* 0x0000002d290e7223 */ /* 0x040fe2000000000e */
[C---:B------:R-:W-:Y:S01]  /*7d40*/  FFMA R19, R41.reuse, R40, R19 ;  /* 0x0000002829137223 */ /* 0x040fe20000000013 */
[--C-:B------:R-:W-:Y:S02]  /*7d50*/  HADD2.F32 R45, -RZ, R65.reuse.H0_H0 ;  /* 0x20000041ff2d7230 */ /* 0x100fe40000004100 */
[C---:B------:R-:W-:Y:S01]  /*7d60*/  FFMA R16, R41.reuse, R43, R16 ;  /* 0x0000002b29107223 */ /* 0x040fe20000000010 */
[C---:B------:R-:W-:Y:S01]  /*7d70*/  FMUL R18, R38.reuse, R22 ;  /* 0x0000001626127220 */ /* 0x040fe20000400000 */
[----:B------:R-:W-:Y:S02]  /*7d80*/  HADD2.F32 R40, -RZ, R65.H1_H1 ;  /* 0x30000041ff287230 */ /* 0x000fe40000004100 */
[C---:B------:R-:W-:Y:S01]  /*7d90*/  FFMA R17, R41.reuse, R42, R17 ;  /* 0x0000002a29117223 */ /* 0x040fe20000000011 */
[C---:B------:R-:W-:Y:S01]  /*7da0*/  FMUL R23, R38.reuse, R23 ;  /* 0x0000001726177220 */ /* 0x040fe20000400000 */
[--C-:B------:R-:W-:Y:S02]  /*7db0*/  HADD2.F32 R42, -RZ, R66.reuse.H0_H0 ;  /* 0x20000042ff2a7230 */ /* 0x100fe40000004100 */
[C---:B------:R-:W-:Y:S01]  /*7dc0*/  FMUL R20, R38.reuse, R24 ;  /* 0x0000001826147220 */ /* 0x040fe20000400000 */
[C---:B------:R-:W-:Y:S01]  /*7dd0*/  FFMA R18, R41.reuse, R45, R18 ;  /* 0x0000002d29127223 */ /* 0x040fe20000000012 */
        /* <DEDUP_REMOVED lines=11> */
[----:B------:R-:W-:Y:S01]  /*7e90*/  FFMA R27, R41, R42, R27 ;  /* 0x0000002a291b7223 */ /* 0x000fe2000000001b */
        /* <DEDUP_REMOVED lines=17> */
[--C-:B------:R-:W-:Y:S02]  /*7fb0*/  HADD2.F32 R45, -RZ, R75.reuse.H0_H0 ;  /* 0x2000004bff2d7230 */ /* 0x100fe40000004100 */
[C---:B------:R-:W-:Y:S01]  /*7fc0*/  FMUL R30, R38.reuse, R34 ;  /* 0x00000022261e7220 */ /* 0x040fe20000400000 */
[----:B------:R-:W-:Y:S02]  /*7fd0*/  HADD2.F32 R44, -RZ, R75.H1_H1 ;  /* 0x3000004bff2c7230 */ /* 0x000fe40000004100 */
[----:B------:R-:W-:Y:S01]  /*7fe0*/  FFMA R31, R41, R40, R31 ;  /* 0x00000028291f7223 */ /* 0x000fe2000000001f */
[----:B------:R-:W-:Y:S01]  /*7ff0*/  FMUL R35, R38, R35 ;  /* 0x0000002326237220 */ /* 0x000fe20000400000 */
[----:B---3--:R-:W-:Y:S01]  /*8000*/  F2FP.F16.F32.PACK_AB R52, R17, R16 ;  /* 0x000000101134723e */ /* 0x008fe200000000ff */
        /* <DEDUP_REMOVED lines=11> */
[----:B------:R-:W-:Y:S02]  /*80c0*/  F2FP.F16.F32.PACK_AB R107, R35, R30 ;  /* 0x0000001e236b723e */ /* 0x000fe400000000ff */
[----:B-1----:R-:W-:Y:S03]  /*80d0*/  @P6 PRMT R102, R101, 0x654, R102 ;  /* 0x0000065465666816 */ /* 0x002fe60000000066 */
[----:B------:R4:W-:Y:S01]  /*80e0*/  STS.128 [R90+0x2030], R104 ;  /* 0x002030685a007388 */ /* 0x0009e20000000c00 */
[----:B------:R-:W-:Y:S01]  /*80f0*/  @!PT LDS RZ, [RZ] ;  /* 0x00000000fffff984 */ /* 0x000fe20000000800 */
[----:B------:R-:W-:Y:S01]  /*8100*/  @!PT LDS RZ, [RZ] ;  /* 0x00000000fffff984 */ /* 0x000fe20000000800 */
[----:B------:R-:W-:Y:S01]  /*8110*/  @!PT LDS RZ, [RZ] ;  /* 0x00000000fffff984 */ /* 0x000fe20000000800 */
[----:B------:R-:W-:Y:S01]  /*8120*/  @!PT LDS RZ, [RZ] ;  /* 0x00000000fffff984 */ /* 0x000fe20000000800 */
[----:B------:R1:W-:Y:S07]  /*8130*/  MEMBAR.ALL.CTA ;  /* 0x0000000000007992 */ /* 0x0003ee0000008000 */
[----:B-1----:R-:W1:Y:S02]  /*8140*/  FENCE.VIEW.ASYNC.S ;  /* 0x00000000000073c6 */ /* 0x002e640000000000 */
[----:B-1----:R-:W-:Y:S06]  /*8150*/  BAR.SYNC.DEFER_BLOCKING 0x1, 0x80 ;  /* 0x0042000000007b1d */ /* 0x002fec0000010000 */
[----:B------:R-:W-:Y:S05]  /*8160*/  @P0 BRA `(.L_x_130) ;  /* 0x0000000000280947 */ /* 0x000fea0003800000 */
[----:B------:R-:W1:Y:S01]  /*8170*/  LDCU.64 UR6, c[0x0][0x348] ;  /* 0x00006900ff0677ac */ /* 0x000e620008000a00 */
[----:B------:R-:W-:Y:S02]  /*8180*/  UIADD3 UR9, UPT, UPT, UR49, 0x20, URZ ;  /* 0x0000002031097890 */ /* 0x000fe4000fffe0ff */
[----:B------:R-:W-:Y:S01]  /*8190*/  UIADD3 UR8, UPT, UPT, UR44, 0x2200, URZ ;  /* 0x000022002c087890 */ /* 0x000fe2000fffe0ff */
[----:B------:R-:W-:Y:S01]  /*81a0*/  UMOV UR10, UR50 ;  /* 0x00000032000a7c82 */ /* 0x000fe20008000000 */
[----:B------:R-:W-:Y:S01]  /*81b0*/  UMOV UR11, UR36 ;  /* 0x00000024000b7c82 */ /* 0x000fe20008000000 */
[----:B-1----:R-:W-:Y:S04]  /*81c0*/  UIADD3 UR4, UP0, UPT, UR6, 0x680, URZ ;  /* 0x0000068006047890 */ /* 0x002fe8000ff1e0ff */
[----:B------:R-:W-:Y:S09]  /*81d0*/  UIADD3.X UR5, UPT, UPT, URZ, UR7, URZ, UP0, !UPT ;  /* 0x00000007ff057290 */ /* 0x000ff200087fe4ff */
[----:B------:R1:W-:Y:S01]  /*81e0*/  UTMASTG.3D [UR8], [UR4] ;  /* 0x00000008040073b5 */ /* 0x0003e20008010000 */
[----:B------:R0:W-:Y:S01]  /*81f0*/  UTMACMDFLUSH ;  /* 0x00000000000079b7 */ /* 0x0001e20000000000 */
[----:B-1----:R-:W-:Y:S04]  /*8200*/  DEPBAR.LE SB0, 0x1 ;  /* 0x000080400000791a */ /* 0x002fe80000000000 */
.L_x_130:
[----:B------:R-:W-:Y:S05]  /*8210*/  BSYNC.RECONVERGENT B0 ;  /* 0x0000000000007941 */ /* 0x000fea0003800200 */
.L_x_129:
[----:B------:R-:W-:Y:S01]  /*8220*/  BAR.SYNC.DEFER_BLOCKING 0x1, 0x80 ;  /* 0x0042000000007b1d */ /* 0x000fe20000010000 */
[----:B------:R-:W-:Y:S04]  /*8230*/  UIADD3 UR4, UPT, UPT, UR46, 0x1, URZ ;  /* 0x000000012e047890 */ /* 0x000fe8000fffe0ff */
[----:B------:R-:W-:Y:S04]  /*8240*/  UISETP.NE.AND UP0, UPT, UR4, 0x4, UPT ;  /* 0x000000040400788c */ /* 0x000fe8000bf05270 */
[----:B------:R-:W-:Y:S01]  /*8250*/  USEL UR45, UR4, URZ, UP0 ;  /* 0x000000ff042d7287 */ /* 0x000fe20008000000 */
[----:B------:R1:W-:Y:S01]  /*8260*/  @P6 SYNCS.ARRIVE.TRANS64.RED.A1T0 RZ, [R102+URZ], RZ ;  /* 0x000000ff66ff69a7 */ /* 0x0003e200081004ff */
[----:B------:R-:W-:Y:S01]  /*8270*/  BSSY B1, `(.L_x_131) ;  /* 0x0000017000017945 */ /* 0x000fe20003800000 */
[----:B------:R-:W3:Y:S02]  /*8280*/  @P6 SYNCS.PHASECHK.TRANS64.TRYWAIT P0, [R62+URZ+0x80], R61 ;  /* 0x0000803d3e0065a7 */ /* 0x000ee400080011ff */
[----:B---3--:R-:W-:Y:S01]  /*8290*/  @P6 SEL R46, RZ, 0x1, !P0 ;  /* 0x00000001ff2e6807 */ /* 0x008fe20004000000 */
[----:B-1----:R-:W-:Y:S06]  /*82a0*/  @!P6 BRA `(.L_x_132) ;  /* 0x00000000004ce947 */ /* 0x002fec0003800000 */
        /* <DEDUP_REMOVED lines=9> */
[----:B------:R-:W-:Y:S04]  /*8340*/  SHF.L.U32 R5, R93, 0x1f, RZ ;  /* 0x0000001f5d057819 */ /* 0x000fe800000006ff */
[----:B------:R-:W1:Y:S02]  /*8350*/  SYNCS.PHASECHK.TRANS64.TRYWAIT P0, [R62+URZ+0x80], R5 ;  /* 0x000080053e0075a7 */ /* 0x000e6400080011ff */
[----:B-1----:R-:W-:Y:S05]  /*8360*/  @!P0 BRA `(.L_x_135) ;  /* 0x0000002800208947 */ /* 0x002fea0003800000 */
.L_x_134:
[----:B------:R-:W-:Y:S05]  /*8370*/  BSYNC B0 ;  /* 0x0000000000007941 */ /* 0x000fea0003800000 */
.L_x_133:
[----:B------:R-:W-:Y:S02]  /*8380*/  ISETP.NE.AND P0, PT, R60, RZ, PT ;  /* 0x000000ff3c00720c */ /* 0x000fe40003f05270 */
[----:B------:R-:W-:Y:S11]  /*8390*/  IADD3 R47, PT, PT, R47, 0x1, RZ ;  /* 0x000000012f2f7810 */ /* 0x000ff60007ffe0ff */
[----:B------:R3:W1:Y:S04]  /*83a0*/  @P0 LDS.128 R48, [R4] ;  /* 0x0000000004300984 */ /* 0x0006680000000c00 */
[----:B------:R3:W1:Y:S04]  /*83b0*/  @P0 LDS.128 R56, [R3+0x10] ;  /* 0x0000100003380984 */ /* 0x0006680000000c00 */
[----:B------:R3:W1:Y:S04]  /*83c0*/  @P0 LDS.128 R64, [R2+0x20] ;  /* 0x0000200002400984 */ /* 0x0006680000000c00 */
[----:B------:R3:W1:Y:S02]  /*83d0*/  @P0 LDS.128 R72, [R0+0x30] ;  /* 0x0000300000480984 */ /* 0x0006640000000c00 */
.L_x_132:
[----:B------:R-:W-:Y:S05]  /*83e0*/  BSYNC B1 ;  /* 0x0000000000017941 */ /* 0x000fea0003800000 */
.L_x_131:
[----:B---3--:R-:W-:Y:S05]  /*83f0*/  VIADD R0, R39, 0x40 ;  /* 0x0000004027007836 */ /* 0x008fea0000000000 */
[----:B------:R-:W-:Y:S04]  /*8400*/  SHF.R.U32.HI R0, RZ, 0x15, R0 ;  /* 0x00000015ff007819 */ /* 0x000fe80000011600 */
[----:B------:R-:W-:Y:S11]  /*8410*/  LOP3.LUT P0, RZ, R0, 0x3, R85, 0x48, !PT ;  /* 0x0000000300ff7812 */ /* 0x000ff60007804855 */
[----:B------:R-:W-:Y:S02]  /*8420*/  @!UPT UIADD3 URZ, UPT, UPT, URZ, URZ, URZ ;  /* 0x000000fffffff290 */ /* 0x000fe4000fffe0ff */
[----:B------:R-:W-:Y:S05]  /*8430*/  @!P0 BRA `(.L_x_136) ;  /* 0x0000000000408947 */ /* 0x000fea0003800000 */
[----:B------:R-:W1:Y:S01]  /*8440*/  LDCU.64 UR8, c[0x4][0x70] ;  /* 0x01000e00ff0877ac */ /* 0x000e620008000a00 */
[----:B------:R-:W-:Y:S01]  /*8450*/  MOV R3, 0x0 ;  /* 0x0000000000037802 */ /* 0x000fe20000000f00 */
[----:B------:R-:W-:Y:S02]  /*8460*/  HFMA2 R12, -RZ, RZ, 0, 5.9604644775390625e-08 ;  /* 0x00000001ff0c7431 */ /* 0x000fe400000001ff */
[----:B------:R-:W-:Y:S02]  /*8470*/  IMAD.MOV.U32 R8, RZ, RZ, 0x192 ;  /* 0x00000192ff087424 */ /* 0x000fe400078e00ff */
[----:B------:R-:W-:Y:S01]  /*8480*/  IMAD.MOV.U32 R13, RZ, RZ, RZ ;  /* 0x000000ffff0d7224 */ /* 0x000fe200078e00ff */
[----:B------:R-:W3:Y:S01]  /*8490*/  LDCU.64 UR6, c[0x4][0x78] ;  /* 0x01000f00ff0677ac */ /* 0x000ee20008000a00 */
[----:B------:R-:W2:Y:S01]  /*84a0*/  LDC.64 R2, c[0x4][R3] ;  /* 0x0100000003027b82 */ /* 0x000ea20000000a00 */
[----:B------:R-:W5:Y:S01]  /*84b0*/  LDCU.64 UR4, c[0x4][0x10] ;  /* 0x01000200ff0477ac */ /* 0x000f620008000a00 */
[----:B-1----:R-:W-:Y:S01]  /*84c0*/  MOV R5, UR9 ;  /* 0x0000000900057c02 */ /* 0x002fe20008000f00 */
[----:B------:R-:W-:Y:S01]  /*84d0*/  IMAD.U32 R4, RZ, RZ, UR8 ;  /* 0x00000008ff047e24 */ /* 0x000fe2000f8e00ff */
[----:B---3--:R-:W-:Y:S01]  /*84e0*/  MOV R7, UR7 ;  /* 0x0000000700077c02 */ /* 0x008fe20008000f00 */
[----:B------:R-:W-:Y:S01]  /*84f0*/  IMAD.U32 R6, RZ, RZ, UR6 ;  /* 0x00000006ff067e24 */ /* 0x000fe2000f8e00ff */
[----:B-----5:R-:W-:Y:S01]  /*8500*/  MOV R11, UR5 ;  /* 0x00000005000b7c02 */ /* 0x020fe20008000f00 */
[----:B------:R-:W-:Y:S02]  /*8510*/  IMAD.U32 R10, RZ, RZ, UR4 ;  /* 0x00000004ff0a7e24 */ /* 0x000fe4000f8e00ff */
[----:B------:R-:W-:Y:S07]  /*8520*/  LEPC R20, `(.L_x_136) ;  /* 0x000000001014794e */ /* 0x000fee0000000000 */
[----:B--2-4-:R-:W-:Y:S05]  /*8530*/  CALL.ABS.NOINC R2 ;  /* 0x0000000002007343 */ /* 0x014fea0003c00000 */
.L_x_136:
[----:B------:R-:W-:Y:S05]  /*8540*/  WARPSYNC.ALL ;  /* 0x0000000000007948 */ /* 0x000fea0003800000 */
[----:B------:R-:W-:Y:S01]  /*8550*/  R2UR UR4, R39 ;  /* 0x00000000270472ca */ /* 0x000fe200000e0000 */
[--C-:B-1----:R-:W-:Y:S01]  /*8560*/  HADD2.F32 R40, -RZ, R48.reuse.H0_H0 ;  /* 0x20000030ff287230 */ /* 0x102fe20000004100 */
[----:B------:R-:W-:Y:S01]  /*8570*/  ISETP.NE.AND P6, PT, R99, RZ, PT ;  /* 0x000000ff6300720c */ /* 0x000fe20003fc5270 */
[----:B------:R-:W-:Y:S01]  /*8580*/  HADD2.F32 R43, -RZ, R48.H1_H1 ;  /* 0x30000030ff2b7230 */ /* 0x000fe20000004100 */
[----:B------:R-:W-:Y:S01]  /*8590*/  ISETP.NE.AND P0, PT, R98, RZ, PT ;  /* 0x000000ff6200720c */ /* 0x000fe20003f05270 */
[----:B------:R-:W-:Y:S01]  /*85a0*/  HADD2.F32 R42, -RZ, R49.H0_H0 ;  /* 0x20000031ff2a7230 */ /* 0x000fe20000004100 */
[----:B------:R-:W-:Y:S01]  /*85b0*/  MOV R61, UR45 ;  /* 0x0000002d003d7c02 */ /* 0x000fe20008000f00 */
[--C-:B------:R-:W-:Y:S01]  /*85c0*/  HADD2.F32 R45, -RZ, R51.reuse.H0_H0 ;  /* 0x20000033ff2d7230 */ /* 0x100fe20000004100 */
[----:B------:R-:W-:Y:S01]  /*85d0*/  BSSY.RECONVERGENT B0, `(.L_x_137) ;  /* 0x0000089000007945 */ /* 0x000fe20003800200 */
[----:B------:R-:W-:Y:S04]  /*85e0*/  HADD2.F32 R44, -RZ, R51.H1_H1 ;  /* 0x30000033ff2c7230 */ /* 0x000fe80000004100 */
[----:B------:R-:W1:Y:S02]  /*85f0*/  LDTM.x32 R4, tmem[UR4+0x40] ;  /* 0x00004004000479ee */ /* 0x000e6400082c0000 */
[----:B------:R-:W-:Y:S02]  /*8600*/  @P6 LEA R61, R61, UR44, 0x3 ;  /* 0x0000002c3d3d6c11 */ /* 0x000fe4000f8e18ff */
[----:B------:R-:W-:Y:S02]  /*8610*/  @P6 SHF.L.U32 R102, R93, 0x1f, RZ ;  /* 0x0000001f5d666819 */ /* 0x000fe400000006ff */
[----:B------:R-:W-:Y:S02]  /*8620*/  @P6 IADD3 R62, PT, PT, R61, 0xa0, RZ ;  /* 0x000000a03d3e6810 */ /* 0x000fe40007ffe0ff */
[----:B------:R-:W-:Y:S02]  /*8630*/  LEA R61, R47, UR44, 0x3 ;  /* 0x0000002c2f3d7c11 */ /* 0x000fe4000f8e18ff */
[----:B------:R-:W-:Y:S01]  /*8640*/  @P6 PRMT R62, R101, 0x654, R62 ;  /* 0x00000654653e6816 */ /* 0x000fe2000000003e */
[C---:B-1----:R-:W-:Y:S01]  /*8650*/  FMUL R0, R38.reuse, R4 ;  /* 0x0000000426007220 */ /* 0x042fe20000400000 */
[C---:B------:R-:W-:Y:S01]  /*8660*/  FMUL R2, R38.reuse, R5 ;  /* 0x0000000526027220 */ /* 0x040fe20000400000 */
[C---:B------:R-:W-:Y:S01]  /*8670*/  FMUL R3, R38.reuse, R6 ;  /* 0x0000000626037220 */ /* 0x040fe20000400000 */
        /* <DEDUP_REMOVED lines=8> */
[----:B----4-:R-:W-:Y:S01]  /*8700*/  F2FP.F16.F32.PACK_AB R68, R2, R0 ;  /* 0x000000000244723e */ /* 0x010fe200000000ff */
[C---:B------:R-:W-:Y:S01]  /*8710*/  FFMA R7, R41.reuse, R40, R7 ;  /* 0x0000002829077223 */ /* 0x040fe20000000007 */
[----:B------:R-:W-:Y:S01]  /*8720*/  FFMA R4, R41, R43, R4 ;  /* 0x0000002b29047223 */ /* 0x000fe20000000004 */
[C---:B------:R-:W-:Y:S01]  /*8730*/  FMUL R5, R38.reuse, R9 ;  /* 0x0000000926057220 */ /* 0x040fe20000400000 */
[C---:B------:R-:W-:Y:S01]  /*8740*/  FMUL R6, R38.reuse, R10 ;  /* 0x0000000a26067220 */ /* 0x040fe20000400000 */
[C---:B------:R-:W-:Y:S01]  /*8750*/  FMUL R11, R38.reuse, R11 ;  /* 0x0000000b260b7220 */ /* 0x040fe20000400000 */
[--C-:B------:R-:W-:Y:S01]  /*8760*/  HADD2.F32 R40, -RZ, R56.reuse.H0_H0 ;  /* 0x20000038ff287230 */ /* 0x100fe20000004100 */
[----:B------:R-:W-:Y:S01]  /*8770*/  F2FP.F16.F32.PACK_AB R69, R7, R3 ;  /* 0x000000030745723e */ /* 0x000fe200000000ff */
[C---:B------:R-:W-:Y:S01]  /*8780*/  FFMA R5, R41.reuse, R42, R5 ;  /* 0x0000002a29057223 */ /* 0x040fe20000000005 */
[C---:B------:R-:W-:Y:S01]  /*8790*/  FFMA R6, R41.reuse, R45, R6 ;  /* 0x0000002d29067223 */ /* 0x040fe20000000006 */
[----:B------:R-:W-:Y:S01]  /*87a0*/  FFMA R11, R41, R44, R11 ;  /* 0x0000002c290b7223 */ /* 0x000fe2000000000b */
[C---:B------:R-:W-:Y:S01]  /*87b0*/  FMUL R8, R38.reuse, R12 ;  /* 0x0000000c26087220 */ /* 0x040fe20000400000 */
[----:B------:R-:W-:Y:S01]  /*87c0*/  HADD2.F32 R42, -RZ, R56.H1_H1 ;  /* 0x30000038ff2a7230 */ /* 0x000fe20000004100 */
[----:B------:R-:W-:Y:S01]  /*87d0*/  F2FP.F16.F32.PACK_AB R70, R5, R4 ;  /* 0x000000040546723e */ /* 0x000fe200000000ff */
[C---:B------:R-:W-:Y:S01]  /*87e0*/  FMUL R9, R38.reuse, R13 ;  /* 0x0000000d26097220 */ /* 0x040fe20000400000 */
[----:B------:R-:W-:Y:S01]  /*87f0*/  F2FP.F16.F32.PACK_AB R71, R11, R6 ;  /* 0x000000060b47723e */ /* 0x000fe200000000ff */
[C---:B------:R-:W-:Y:S01]  /*8800*/  FFMA R8, R41.reuse, R40, R8 ;  /* 0x0000002829087223 */ /* 0x040fe20000000008 */
[--C-:B------:R-:W-:Y:S02]  /*8810*/  HADD2.F32 R43, -RZ, R57.reuse.H0_H0 ;  /* 0x20000039ff2b7230 */ /* 0x100fe40000004100 */
[----:B------:R-:W-:Y:S01]  /*8820*/  FFMA R9, R41, R42, R9 ;  /* 0x0000002a29097223 */ /* 0x000fe20000000009 */
[C---:B------:R-:W-:Y:S01]  /*8830*/  FMUL R10, R38.reuse, R14 ;  /* 0x0000000e260a7220 */ /* 0x040fe20000400000 */
[----:B------:R1:W-:Y:S01]  /*8840*/  STS.128 [R96+0x4000], R68 ;  /* 0x0040004460007388 */ /* 0x0003e20000000c00 */
[----:B------:R-:W-:Y:S02]  /*8850*/  HADD2.F32 R40, -RZ, R57.H1_H1 ;  /* 0x30000039ff287230 */ /* 0x000fe40000004100 */
[C---:B------:R-:W-:Y:S01]  /*8860*/  FMUL R15, R38.reuse, R15 ;  /* 0x0000000f260f7220 */ /* 0x040fe20000400000 */
[----:B------:R-:W-:Y:S01]  /*8870*/  F2FP.F16.F32.PACK_AB R52, R9, R8 ;  /* 0x000000080934723e */ /* 0x000fe200000000ff */
[C---:B------:R-:W-:Y:S01]  /*8880*/  FFMA R10, R41.reuse, R43, R10 ;  /* 0x0000002b290a7223 */ /* 0x040fe2000000000a */
[--C-:B------:R-:W-:Y:S02]  /*8890*/  HADD2.F32 R42, -RZ, R58.reuse.H0_H0 ;  /* 0x2000003aff2a7230 */ /* 0x100fe40000004100 */
        /* <DEDUP_REMOVED lines=60> */
[----:B-1----:R-:W-:Y:S01]  /*8c60*/  F2FP.F16.F32.PACK_AB R68, R17, R16 ;  /* 0x000000101144723e */ /* 0x002fe200000000ff */
        /* <DEDUP_REMOVED lines=31> */
.L_x_138:
[----:B------:R-:W-:Y:S05]  /*8e60*/  BSYNC.RECONVERGENT B0 ;  /* 0x0000000000007941 */ /* 0x000fea0003800200 */
.L_x_137:
[----:B------:R-:W-:Y:S01]  /*8e70*/  BAR.SYNC.DEFER_BLOCKING 0x1, 0x80 ;  /* 0x0042000000007b1d */ /* 0x000fe20000010000 */
[----:B------:R-:W-:Y:S04]  /*8e80*/  UIADD3 UR4, UPT, UPT, UR45, 0x1, URZ ;  /* 0x000000012d047890 */ /* 0x000fe8000fffe0ff */
[----:B------:R-:W-:Y:S04]  /*8e90*/  UISETP.NE.AND UP0, UPT, UR4, 0x4, UPT ;  /* 0x000000040400788c */ /* 0x000fe8000bf05270 */
[----:B------:R-:W-:Y:S01]  /*8ea0*/  USEL UR46, UR4, URZ, UP0 ;  /* 0x000000ff042e7287 */ /* 0x000fe20008000000 */
[----:B------:R1:W-:Y:S01]  /*8eb0*/  @P6 SYNCS.ARRIVE.TRANS64.RED.A1T0 RZ, [R62+URZ], RZ ;  /* 0x000000ff3eff69a7 */ /* 0x0003e200081004ff */
[----:B------:R-:W-:Y:S01]  /*8ec0*/  BSSY B1, `(.L_x_139) ;  /* 0x0000017000017945 */ /* 0x000fe20003800000 */
[----:B------:R-:W4:Y:S02]  /*8ed0*/  @P6 SYNCS.PHASECHK.TRANS64.TRYWAIT P0, [R61+URZ+0x80], R102 ;  /* 0x000080663d0065a7 */ /* 0x000f2400080011ff */
[----:B----4-:R-:W-:Y:S01]  /*8ee0*/  @P6 SEL R46, RZ, 0x1, !P0 ;  /* 0x00000001ff2e6807 */ /* 0x010fe20004000000 */
        /* <DEDUP_REMOVED lines=13> */
.L_x_142:
[----:B------:R-:W-:Y:S05]  /*8fc0*/  BSYNC B0 ;  /* 0x0000000000007941 */ /* 0x000fea0003800000 */
.L_x_141:
[----:B------:R-:W-:Y:S11]  /*8fd0*/  ISETP.NE.AND P0, PT, R60, RZ, PT ;  /* 0x000000ff3c00720c */ /* 0x000ff60003f05270 */
[----:B------:R-:W-:Y:S02]  /*8fe0*/  @!UPT UIADD3 URZ, UPT, UPT, URZ, URZ, URZ ;  /* 0x000000fffffff290 */ /* 0x000fe4000fffe0ff */
[----:B------:R4:W1:Y:S04]  /*8ff0*/  @P0 LDS.128 R48, [R3] ;  /* 0x0000000003300984 */ /* 0x0008680000000c00 */
[----:B------:R4:W1:Y:S04]  /*9000*/  @P0 LDS.128 R56, [R2+0x10] ;  /* 0x0000100002380984 */ /* 0x0008680000000c00 */
[----:B------:R4:W1:Y:S04]  /*9010*/  @P0 LDS.128 R64, [R0+0x20] ;  /* 0x0000200000400984 */ /* 0x0008680000000c00 */
[----:B------:R4:W1:Y:S02]  /*9020*/  @P0 LDS.128 R72, [R47+0x30] ;  /* 0x000030002f480984 */ /* 0x0008640000000c00 */
.L_x_140:
[----:B------:R-:W-:Y:S05]  /*9030*/  BSYNC B1 ;  /* 0x0000000000017941 */ /* 0x000fea0003800000 */
.L_x_139:
[----:B----4-:R-:W-:Y:S05]  /*9040*/  VIADD R0, R39, 0x60 ;  /* 0x0000006027007836 */ /* 0x010fea0000000000 */
[----:B------:R-:W-:Y:S04]  /*9050*/  SHF.R.U32.HI R0, RZ, 0x15, R0 ;  /* 0x00000015ff007819 */ /* 0x000fe80000011600 */
[----:B------:R-:W-:Y:S11]  /*9060*/  LOP3.LUT P0, RZ, R0, 0x3, R85, 0x48, !PT ;  /* 0x0000000300ff7812 */ /* 0x000ff60007804855 */
[----:B------:R-:W-:Y:S02]  /*9070*/  @!UPT UIADD3 URZ, UPT, UPT, URZ, URZ, URZ ;  /* 0x000000fffffff290 */ /* 0x000fe4000fffe0ff */
[----:B------:R-:W-:Y:S05]  /*9080*/  @!P0 BRA `(.L_x_144) ;  /* 0x0000000000408947 */ /* 0x000fea0003800000 */
[----:B------:R-:W4:Y:S01]  /*9090*/  LDCU.64 UR8, c[0x4][0x70] ;  /* 0x01000e00ff0877ac */ /* 0x000f220008000a00 */
[----:B------:R-:W-:Y:S01]  /*90a0*/  MOV R3, 0x0 ;  /* 0x0000000000037802 */ /* 0x000fe20000000f00 */
[----:B------:R-:W-:Y:S02]  /*90b0*/  HFMA2 R12, -RZ, RZ, 0, 5.9604644775390625e-08 ;  /* 0x00000001ff0c7431 */ /* 0x000fe400000001ff */
[----:B------:R-:W-:Y:S02]  /*90c0*/  IMAD.MOV.U32 R8, RZ, RZ, 0x192 ;  /* 0x00000192ff087424 */ /* 0x000fe400078e00ff */
[----:B------:R-:W-:Y:S01]  /*90d0*/  IMAD.MOV.U32 R13, RZ, RZ, RZ ;  /* 0x000000ffff0d7224 */ /* 0x000fe200078e00ff */
[----:B------:R-:W5:Y:S01]  /*90e0*/  LDCU.64 UR6, c[0x4][0x78] ;  /* 0x01000f00ff0677ac */ /* 0x000f620008000a00 */
[----:B------:R-:W2:Y:S01]  /*90f0*/  LDC.64 R2, c[0x4][R3] ;  /* 0x0100000003027b82 */ /* 0x000ea20000000a00 */
[----:B------:R-:W3:Y:S01]  /*9100*/  LDCU.64 UR4, c[0x4][0x10] ;  /* 0x01000200ff0477ac */ /* 0x000ee20008000a00 */
[----:B----4-:R-:W-:Y:S01]  /*9110*/  MOV R5, UR9 ;  /* 0x0000000900057c02 */ /* 0x010fe20008000f00 */
[----:B-1----:R-:W-:Y:S01]  /*9120*/  IMAD.U32 R4, RZ, RZ, UR8 ;  /* 0x00000008ff047e24 */ /* 0x002fe2000f8e00ff */
[----:B-----5:R-:W-:Y:S01]  /*9130*/  MOV R7, UR7 ;  /* 0x0000000700077c02 */ /* 0x020fe20008000f00 */
[----:B------:R-:W-:Y:S01]  /*9140*/  IMAD.U32 R6, RZ, RZ, UR6 ;  /* 0x00000006ff067e24 */ /* 0x000fe2000f8e00ff */
[----:B---3--:R-:W-:Y:S01]  /*9150*/  MOV R11, UR5 ;  /* 0x00000005000b7c02 */ /* 0x008fe20008000f00 */
[----:B------:R-:W-:Y:S02]  /*9160*/  IMAD.U32 R10, RZ, RZ, UR4 ;  /* 0x00000004ff0a7e24 */ /* 0x000fe4000f8e00ff */
[----:B------:R-:W-:Y:S07]  /*9170*/  LEPC R20, `(.L_x_144) ;  /* 0x000000001014794e */ /* 0x000fee0000000000 */
[----:B--2---:R-:W-:Y:S05]  /*9180*/  CALL.ABS.NOINC R2 ;  /* 0x0000000002007343 */ /* 0x004fea0003c00000 */
.L_x_144:
[----:B------:R-:W-:Y:S01]  /*9190*/  ISETP.NE.AND P0, PT, R98, RZ, PT ;  /* 0x000000ff6200720c */ /* 0x000fe20003f05270 */
[----:B------:R-:W-:Y:S05]  /*91a0*/  WARPSYNC.ALL ;  /* 0x0000000000007948 */ /* 0x000fea0003800000 */
[----:B------:R-:W-:Y:S01]  /*91b0*/  R2UR UR4, R39 ;  /* 0x00000000270472ca */ /* 0x000fe200000e0000 */
[--C-:B-1----:R-:W-:Y:S01]  /*91c0*/  HADD2.F32 R40, -RZ, R48.reuse.H0_H0 ;  /* 0x20000030ff287230 */ /* 0x102fe20000004100 */
[----:B------:R-:W-:Y:S01]  /*91d0*/  IADD3 R100, PT, PT, R100, 0x110, RZ ;  /* 0x0000011064647810 */ /* 0x000fe20007ffe0ff */
[----:B------:R-:W-:Y:S01]  /*91e0*/  HADD2.F32 R42, -RZ, R48.H1_H1 ;  /* 0x30000030ff2a7230 */ /* 0x000fe20000004100 */
[----:B------:R-:W-:Y:S01]  /*91f0*/  BSSY.RECONVERGENT B0, `(.L_x_145) ;  /* 0x0000089000007945 */ /* 0x000fe20003800200 */
[--C-:B------:R-:W-:Y:S01]  /*9200*/  HADD2.F32 R43, -RZ, R49.reuse.H0_H0 ;  /* 0x20000031ff2b7230 */ /* 0x100fe20000004100 */
[----:B------:R-:W-:Y:S01]  /*9210*/  LOP3.LUT R100, R100, 0xfefffff8, RZ, 0xc0, !PT ;  /* 0xfefffff864647812 */ /* 0x000fe200078ec0ff */
[----:B------:R-:W-:Y:S02]  /*9220*/  HADD2.F32 R44, -RZ, R49.H1_H1 ;  /* 0x30000031ff2c7230 */ /* 0x000fe40000004100 */
[--C-:B------:R-:W-:Y:S02]  /*9230*/  HADD2.F32 R45, -RZ, R50.reuse.H0_H0 ;  /* 0x20000032ff2d7230 */ /* 0x100fe40000004100 */
[----:B------:R-:W-:Y:S02]  /*9240*/  HADD2.F32 R46, -RZ, R50.H1_H1 ;  /* 0x30000032ff2e7230 */ /* 0x000fe40000004100 */
[----:B------:R-:W1:Y:S01]  /*9250*/  LDTM.x32 R4, tmem[UR4+0x60] ;  /* 0x00006004000479ee */ /* 0x000e6200082c0000 */
[----:B------:R-:W-:Y:S01]  /*9260*/  NOP ;  /* 0x0000000000007918 */ /* 0x000fe20000000000 */
[----:B-1----:R1:W-:Y:S01]  /*9270*/  SYNCS.ARRIVE.TRANS64.RED.A1T0 RZ, [R100+URZ], RZ ;  /* 0x000000ff64ff79a7 */ /* 0x0023e200081004ff */
[--C-:B------:R-:W-:Y:S02]  /*9280*/  HADD2.F32 R47, -RZ, R51.reuse.H0_H0 ;  /* 0x20000033ff2f7230 */ /* 0x100fe40000004100 */
[----:B------:R-:W-:Y:S02]  /*9290*/  HADD2.F32 R48, -RZ, R51.H1_H1 ;  /* 0x30000033ff307230 */ /* 0x000fe40000004100 */
[--C-:B------:R-:W-:Y:S02]  /*92a0*/  HADD2.F32 R49, -RZ, R56.reuse.H0_H0 ;  /* 0x20000038ff317230 */ /* 0x100fe40000004100 */
[----:B------:R-:W-:Y:S02]  /*92b0*/  HADD2.F32 R51, -RZ, R56.H1_H1 ;  /* 0x30000038ff337230 */ /* 0x000fe40000004100 */
[--C-:B------:R-:W-:Y:S02]  /*92c0*/  HADD2.F32 R50, -RZ, R57.reuse.H0_H0 ;  /* 0x20000039ff327230 */ /* 0x100fe40000004100 */
[----:B---3--:R-:W-:Y:S02]  /*92d0*/  HADD2.F32 R52, -RZ, R57.H1_H1 ;  /* 0x30000039ff347230 */ /* 0x008fe40000004100 */
[--C-:B------:R-:W-:Y:S02]  /*92e0*/  HADD2.F32 R53, -RZ, R58.reuse.H0_H0 ;  /* 0x2000003aff357230 */ /* 0x100fe40000004100 */
[----:B------:R-:W-:Y:S02]  /*92f0*/  HADD2.F32 R54, -RZ, R58.H1_H1 ;  /* 0x3000003aff367230 */ /* 0x000fe40000004100 */
[--C-:B------:R-:W-:Y:S02]  /*9300*/  HADD2.F32 R55, -RZ, R59.reuse.H0_H0 ;  /* 0x2000003bff377230 */ /* 0x100fe40000004100 */
[----:B------:R-:W-:Y:S02]  /*9310*/  HADD2.F32 R56, -RZ, R59.H1_H1 ;  /* 0x3000003bff387230 */ /* 0x000fe40000004100 */
[--C-:B------:R-:W-:Y:S02]  /*9320*/  HADD2.F32 R57, -RZ, R64.reuse.H0_H0 ;  /* 0x20000040ff397230 */ /* 0x100fe40000004100 */
[C---:B------:R-:W-:Y:S01]  /*9330*/  FMUL R4, R38.reuse, R4 ;  /* 0x0000000426047220 */ /* 0x040fe20000400000 */
[C---:B------:R-:W-:Y:S01]  /*9340*/  FMUL R5, R38.reuse, R5 ;  /* 0x0000000526057220 */ /* 0x040fe20000400000 */
[C---:B------:R-:W-:Y:S01]  /*9350*/  FMUL R6, R38.reuse, R6 ;  /* 0x0000000626067220 */ /* 0x040fe20000400000 */
[C---:B------:R-:W-:Y:S01]  /*9360*/  FMUL R7, R38.reuse, R7 ;  /* 0x0000000726077220 */ /* 0x040fe20000400000 */
[C---:B------:R-:W-:Y:S01]  /*9370*/  FFMA R4, R41.reuse, R40, R4 ;  /* 0x0000002829047223 */ /* 0x040fe20000000004 */
[C---:B------:R-:W-:Y:S01]  /*9380*/  FFMA R5, R41.reuse, R42, R5 ;  /* 0x0000002a29057223 */ /* 0x040fe20000000005 */
[C---:B------:R-:W-:Y:S01]  /*9390*/  FFMA R6, R41.reuse, R43, R6 ;  /* 0x0000002b29067223 */ /* 0x040fe20000000006 */
[----:B------:R-:W-:Y:S01]  /*93a0*/  FFMA R7, R41, R44, R7 ;  /* 0x0000002c29077223 */ /* 0x000fe20000000007 */
[C---:B------:R-:W-:Y:S01]  /*93b0*/  FMUL R8, R38.reuse, R8 ;  /* 0x0000000826087220 */ /* 0x040fe20000400000 */
[C---:B------:R-:W-:Y:S01]  /*93c0*/  FMUL R9, R38.reuse, R9 ;  /* 0x0000000926097220 */ /* 0x040fe20000400000 */
[----:B------:R-:W-:Y:S01]  /*93d0*/  F2FP.F16.F32.PACK_AB R104, R5, R4 ;  /* 0x000000040568723e */ /* 0x000fe200000000ff */
[C---:B------:R-:W-:Y:S01]  /*93e0*/  FMUL R10, R38.reuse, R10 ;  /* 0x0000000a260a7220 */ /* 0x040fe20000400000 */
[----:B------:R-:W-:Y:S01]  /*93f0*/  F2FP.F16.F32.PACK_AB R105, R7, R6 ;  /* 0x000000060769723e */ /* 0x000fe200000000ff */
[C---:B------:R-:W-:Y:S01]  /*9400*/  FFMA R8, R41.reuse, R45, R8 ;  /* 0x0000002d29087223 */ /* 0x040fe20000000008 */
[C---:B------:R-:W-:Y:S01]  /*9410*/  FFMA R9, R41.reuse, R46, R9 ;  /* 0x0000002e29097223 */ /* 0x040fe20000000009 */
[----:B------:R-:W-:Y:S01]  /*9420*/  FFMA R10, R41, R47, R10 ;  /* 0x0000002f290a7223 */ /* 0x000fe2000000000a */
[C---:B------:R-:W-:Y:S01]  /*9430*/  FMUL R11, R38.reuse, R11 ;  /* 0x0000000b260b7220 */ /* 0x040fe20000400000 */
[C---:B------:R-:W-:Y:S01]  /*9440*/  FMUL R0, R38.reuse, R12 ;  /* 0x0000000c26007220 */ /* 0x040fe20000400000 */
[C---:B------:R-:W-:Y:S01]  /*9450*/  FMUL R2, R38.reuse, R13 ;  /* 0x0000000d26027220 */ /* 0x040fe20000400000 */
[----:B------:R-:W-:Y:S01]  /*9460*/  F2FP.F16.F32.PACK_AB R106, R9, R8 ;  /* 0x00000008096a723e */ /* 0x000fe200000000ff */
[C---:B------:R-:W-:Y:S01]  /*9470*/  FFMA R11, R41.reuse, R48, R11 ;  /* 0x00000030290b7223 */ /* 0x040fe2000000000b */
[C---:B------:R-:W-:Y:S01]  /*9480*/  FFMA R0, R41.reuse, R49, R0 ;  /* 0x0000003129007223 */ /* 0x040fe20000000000 */
[C---:B------:R-:W-:Y:S01]  /*9490*/  FFMA R2, R41.reuse, R51, R2 ;  /* 0x0000003329027223 */ /* 0x040fe20000000002 */
[C---:B------:R-:W-:Y:S01]  /*94a0*/  FMUL R3, R38.reuse, R14 ;  /* 0x0000000e26037220 */ /* 0x040fe20000400000 */
[C---:B------:R-:W-:Y:S01]  /*94b0*/  FMUL R15, R38.reuse, R15 ;  /* 0x0000000f260f7220 */ /* 0x040fe20000400000 */
[C---:B------:R-:W-:Y:S01]  /*94c0*/  FMUL R12, R38.reuse, R16 ;  /* 0x00000010260c7220 */ /* 0x040fe20000400000 */
[C---:B------:R-:W-:Y:S01]  /*94d0*/  FMUL R13, R38.reuse, R17 ;  /* 0x00000011260d7220 */ /* 0x040fe20000400000 */
[C---:B------:R-:W-:Y:S01]  /*94e0*/  FFMA R3, R41.reuse, R50, R3 ;  /* 0x0000003229037223 */ /* 0x040fe20000000003 */
[C---:B------:R-:W-:Y:S01]  /*94f0*/  FMUL R14, R38.reuse, R18 ;  /* 0x00000012260e7220 */ /* 0x040fe20000400000 */
[----:B------:R-:W-:Y:S01]  /*9500*/  FFMA R15, R41, R52, R15 ;  /* 0x00000034290f7223 */ /* 0x000fe2000000000f */
[C---:B------:R-:W-:Y:S01]  /*9510*/  FMUL R19, R38.reuse, R19 ;  /* 0x0000001326137220 */ /* 0x040fe20000400000 */
[----:B------:R-:W-:Y:S01]  /*9520*/  F2FP.F16.F32.PACK_AB R107, R11, R10 ;  /* 0x0000000a0b6b723e */ /* 0x000fe200000000ff */
[C---:B------:R-:W-:Y:S01]  /*9530*/  FFMA R12, R41.reuse, R53, R12 ;  /* 0x00000035290c7223 */ /* 0x040fe2000000000c */
[----:B------:R-:W-:Y:S02]  /*9540*/  HADD2.F32 R58, -RZ, R64.H1_H1 ;  /* 0x30000040ff3a7230 */ /* 0x000fe40000004100 */
[C---:B------:R-:W-:Y:S01]  /*9550*/  FMUL R16, R38.reuse, R20 ;  /* 0x0000001426107220 */ /* 0x040fe20000400000 */
[C---:B------:R-:W-:Y:S01]  /*9560*/  FFMA R13, R41.reuse, R54, R13 ;  /* 0x00000036290d7223 */ /* 0x040fe2000000000d */
[----:B------:R1:W-:Y:S01]  /*9570*/  STS.128 [R96+0x6000], R104 ;  /* 0x0060006860007388 */ /* 0x0003e20000000c00 */
[--C-:B------:R-:W-:Y:S02]  /*9580*/  HADD2.F32 R59, -RZ, R65.reuse.H0_H0 ;  /* 0x20000041ff3b7230 */ /* 0x100fe40000004100 */
[C---:B------:R-:W-:Y:S01]  /*9590*/  FMUL R17, R38.reuse, R21 ;  /* 0x0000001526117220 */ /* 0x040fe20000400000 */
[C---:B------:R-:W-:Y:S01]  /*95a0*/  FFMA R14, R41.reuse, R55, R14 ;  /* 0x00000037290e7223 */ /* 0x040fe2000000000e */
[----:B------:R-:W-:Y:S02]  /*95b0*/  HADD2.F32 R60, -RZ, R65.H1_H1 ;  /* 0x30000041ff3c7230 */ /* 0x000fe40000004100 */
[C---:B------:R-:W-:Y:S01]  /*95c0*/  FMUL R18, R38.reuse, R22 ;  /* 0x0000001626127220 */ /* 0x040fe20000400000 */
[C---:B------:R-:W-:Y:S01]  /*95d0*/  FFMA R19, R41.reuse, R56, R19 ;  /* 0x0000003829137223 */ /* 0x040fe20000000013 */
        /* <DEDUP_REMOVED lines=13> */
[----:B------:R-:W-:Y:S01]  /*96b0*/  FMUL R27, R38, R27 ;  /* 0x0000001b261b7220 */ /* 0x000fe20000400000 */
[----:B------:R-:W-:Y:S01]  /*96c0*/  F2FP.F16.F32.PACK_AB R108, R2, R0 ;  /* 0x00000000026c723e */ /* 0x000fe200000000ff */
[----:B------:R-:W-:Y:S01]  /*96d0*/  FFMA R20, R41, R61, R20 ;  /* 0x0000003d29147223 */ /* 0x000fe20000000014 */
[----:B------:R-:W-:Y:S01]  /*96e0*/  F2FP.F16.F32.PACK_AB R109, R15, R3 ;  /* 0x000000030f6d723e */ /* 0x000fe200000000ff */
[----:B------:R-:W-:Y:S01]  /*96f0*/  HADD2.F32 R66, -RZ, R72.H1_H1 ;  /* 0x30000048ff427230 */ /* 0x000fe20000004100 */
[----:B------:R-:W-:Y:S01]  /*9700*/  F2FP.F16.F32.PACK_AB R110, R13, R12 ;  /* 0x0000000c0d6e723e */ /* 0x000fe200000000ff */
[C---:B------:R-:W-:Y:S01]  /*9710*/  FMUL R24, R38.reuse, R28 ;  /* 0x0000001c26187220 */ /* 0x040fe20000400000 */
[----:B------:R-:W-:Y:S01]  /*9720*/  F2FP.F16.F32.PACK_AB R111, R19, R14 ;  /* 0x0000000e136f723e */ /* 0x000fe200000000ff */
[C---:B------:R-:W-:Y:S01]  /*9730*/  FFMA R21, R41.reuse, R62, R21 ;  /* 0x0000003e29157223 */ /* 0x040fe20000000015 */
[--C-:B------:R-:W-:Y:S02]  /*9740*/  HADD2.F32 R67, -RZ, R73.reuse.H0_H0 ;  /* 0x20000049ff437230 */ /* 0x100fe40000004100 */
[C---:B------:R-:W-:Y:S01]  /*9750*/  FMUL R25, R38.reuse, R29 ;  /* 0x0000001d26197220 */ /* 0x040fe20000400000 */
[C---:B------:R-:W-:Y:S01]  /*9760*/  FFMA R22, R41.reuse, R63, R22 ;  /* 0x0000003f29167223 */ /* 0x040fe20000000016 */
[----:B------:R1:W-:Y:S01]  /*9770*/  STS.128 [R95+0x6010], R108 ;  /* 0x0060106c5f007388 */ /* 0x0003e20000000c00 */
        /* <DEDUP_REMOVED lines=39> */
[----:B------:R-:W-:Y:S02]  /*99f0*/  UIADD3 UR9, UPT, UPT, UR49, 0x60, URZ ;  /* 0x0000006031097890 */ /* 0x000fe4000fffe0ff */
[----:B------:R-:W-:Y:S01]  /*9a00*/  UIADD3 UR8, UPT, UPT, UR44, 0x6200, URZ ;  /* 0x000062002c087890 */ /* 0x000fe2000fffe0ff */
[----:B------:R-:W-:Y:S01]  /*9a10*/  UMOV UR10, UR50 ;  /* 0x00000032000a7c82 */ /* 0x000fe20008000000 */
[----:B------:R-:W-:Y:S01]  /*9a20*/  UMOV UR11, UR36 ;  /* 0x00000024000b7c82 */ /* 0x000fe20008000000 */
[----:B---3--:R-:W-:Y:S04]  /*9a30*/  UIADD3 UR4, UP0, UPT, UR6, 0x680, URZ ;  /* 0x0000068006047890 */ /* 0x008fe8000ff1e0ff */
[----:B------:R-:W-:Y:S09]  /*9a40*/  UIADD3.X UR5, UPT, UPT, URZ, UR7, URZ, UP0, !UPT ;  /* 0x00000007ff057290 */ /* 0x000ff200087fe4ff */
[----:B------:R3:W-:Y:S01]  /*9a50*/  UTMASTG.3D [UR8], [UR4] ;  /* 0x00000008040073b5 */ /* 0x0007e20008010000 */
[----:B------:R0:W-:Y:S01]  /*9a60*/  UTMACMDFLUSH ;  /* 0x00000000000079b7 */ /* 0x0001e20000000000 */
[----:B---3--:R-:W-:Y:S04]  /*9a70*/  DEPBAR.LE SB0, 0x1 ;  /* 0x000080400000791a */ /* 0x008fe80000000000 */
.L_x_146:
[----:B------:R-:W-:Y:S05]  /*9a80*/  BSYNC.RECONVERGENT B0 ;  /* 0x0000000000007941 */ /* 0x000fea0003800200 */
.L_x_145:
[----:B------:R-:W-:Y:S01]  /*9a90*/  BAR.SYNC.DEFER_BLOCKING 0x1, 0x80 ;  /* 0x0042000000007b1d */ /* 0x000fe20000010000 */
[----:B------:R-:W-:Y:S01]  /*9aa0*/  UISETP.NE.AND UP0, UPT, UR47, -0x4, UPT ;  /* 0xfffffffc2f00788c */ /* 0x000fe2000bf05270 */
[----:B------:R-:W-:Y:S08]  /*9ab0*/  IADD3 R0, PT, PT, R36, 0x1, RZ ;  /* 0x0000000124007810 */ /* 0x000ff00007ffe0ff */
[----:B------:R-:W-:Y:S05]  /*9ac0*/  BRA.U !UP0, `(.L_x_147) ;  /* 0x0000000108247547 */ /* 0x000fea000b800000 */
[----:B------:R-:W-:Y:S01]  /*9ad0*/  ISETP.NE.AND P0, PT, R99, RZ, PT ;  /* 0x000000ff6300720c */ /* 0x000fe20003f05270 */
[----:B------:R-:W-:Y:S01]  /*9ae0*/  IMAD.U32 R2, RZ, RZ, UR46 ;  /* 0x0000002eff027e24 */ /* 0x000fe2000f8e00ff */
[----:B------:R-:W-:Y:S04]  /*9af0*/  UIADD3 UR4, UPT, UPT, UR46, 0x1, URZ ;  /* 0x000000012e047890 */ /* 0x000fe8000fffe0ff */
[----:B------:R-:W-:Y:S04]  /*9b00*/  UISETP.NE.AND UP0, UPT, UR4, 0x4, UPT ;  /* 0x000000040400788c */ /* 0x000fe8000bf05270 */
[----:B------:R-:W-:Y:S03]  /*9b10*/  USEL UR46, UR4, URZ, UP0 ;  /* 0x000000ff042e7287 */ /* 0x000fe60008000000 */
[----:B------:R-:W-:Y:S05]  /*9b20*/  @P0 LEA R2, R2, UR44, 0x3 ;  /* 0x0000002c02020c11 */ /* 0x000fea000f8e18ff */
[----:B------:R-:W-:Y:S05]  /*9b30*/  @P0 VIADD R2, R2, 0xa0 ;  /* 0x000000a002020836 */ /* 0x000fea0000000000 */
[----:B------:R-:W-:Y:S04]  /*9b40*/  @P0 PRMT R2, R101, 0x654, R2 ;  /* 0x0000065465020816 */ /* 0x000fe80000000002 */
[----:B------:R3:W-:Y:S03]  /*9b50*/  @P0 SYNCS.ARRIVE.TRANS64.RED.A1T0 RZ, [R2+URZ], RZ ;  /* 0x000000ff02ff09a7 */ /* 0x0007e600081004ff */
.L_x_147:
[----:B------:R-:W-:Y:S01]  /*9b60*/  R2UR UR4, R86 ;  /* 0x00000000560472ca */ /* 0x000fe200000e0000 */
[----:B------:R-:W-:Y:S01]  /*9b70*/  UISETP.NE.AND UP0, UPT, UR62, URZ, UPT ;  /* 0x000000ff3e00728c */ /* 0x000fe2000bf05270 */
[----:B------:R-:W-:Y:S01]  /*9b80*/  ISETP.NE.AND P0, PT, R89, 0x2, PT ;  /* 0x000000025900780c */ /* 0x000fe20003f05270 */
[----:B------:R-:W-:Y:S01]  /*9b90*/  UIADD3 UR16, UPT, UPT, UR38, UR63, URZ ;  /* 0x0000003f26107290 */ /* 0x000fe2000fffe0ff */
[----:B------:R-:W-:Y:S01]  /*9ba0*/  ISETP.NE.AND P1, PT, R0, 0x4, PT ;  /* 0x000000040000780c */ /* 0x000fe20003f25270 */
[----:B------:R-:W-:Y:S01]  /*9bb0*/  UIADD3 UR47, UPT, UPT, UR47, 0x4, URZ ;  /* 0x000000042f2f7890 */ /* 0x000fe2000fffe0ff */
[----:B---3--:R-:W-:Y:S01]  /*9bc0*/  SEL R2, RZ, 0x1, P0 ;  /* 0x00000001ff027807 */ /* 0x008fe20000000000 */
[----:B------:R-:W-:Y:S01]  /*9bd0*/  UMOV UR36, UR61 ;  /* 0x0000003d00247c82 */ /* 0x000fe20008000000 */
[----:B------:R-:W-:Y:S02]  /*9be0*/  SEL R3, RZ, 0x1, P1 ;  /* 0x00000001ff037807 */ /* 0x000fe40000800000 */
[----:B------:R-:W-:Y:S02]  /*9bf0*/  LOP3.LUT R91, R91, R2, RZ, 0x3c, !PT ;  /* 0x000000025b5b7212 */ /* 0x000fe400078e3cff */
[----:B------:R-:W-:Y:S01]  /*9c00*/  LOP3.LUT R92, R92, R3, RZ, 0x3c, !PT ;  /* 0x000000035c5c7212 */ /* 0x000fe200078e3cff */
[----:B------:R-:W-:Y:S01]  /*9c10*/  UIADD3 UR20, UPT, UPT, UR37, UR4, URZ ;  /* 0x0000000425147290 */ /* 0x000fe2000fffe0ff */
[----:B------:R-:W-:Y:S02]  /*9c20*/  SEL R89, R89, RZ, P0 ;  /* 0x000000ff59597207 */ /* 0x000fe40000000000 */
[----:B------:R-:W-:Y:S01]  /*9c30*/  SEL R36, R0, RZ, P1 ;  /* 0x000000ff00247207 */ /* 0x000fe20000800000 */
[----:B------:R-:W-:Y:S08]  /*9c40*/  BRA.U UP0, `(.L_x_148) ;  /* 0xffffffc100047547 */ /* 0x000ff0000b83ffff */
[----:B------:R-:W3:Y:S01]  /*9c50*/  LDCU.64 UR4, c[0x0][0x888] ;  /* 0x00011100ff0477ac */ /* 0x000ee20008000a00 */
[----:B------:R-:W4:Y:S01]  /*9c60*/  LDCU.64 UR6, c[0x0][0x890] ;  /* 0x00011200ff0677ac */ /* 0x000f220008000a00 */
[----:B---3--:R-:W-:Y:S02]  /*9c70*/  ISETP.NE.U32.AND P2, PT, RZ, UR4, PT ;  /* 0x00000004ff007c0c */ /* 0x008fe4000bf45070 */
[----:B----4-:R-:W-:Y:S02]  /*9c80*/  ISETP.NE.U32.AND P1, PT, RZ, UR6, PT ;  /* 0x00000006ff007c0c */ /* 0x010fe4000bf25070 */
[----:B------:R-:W-:Y:S02]  /*9c90*/  ISETP.NE.AND.EX P2, PT, RZ, UR5, PT, P2 ;  /* 0x00000005ff007c0c */ /* 0x000fe4000bf45320 */
[----:B------:R-:W-:-:S13]  /*9ca0*/  ISETP.NE.AND.EX P0, PT, RZ, UR7, PT, P1 ;  /* 0x00000007ff007c0c */ /* 0x000fda000bf05310 */
[----:B------:R-:W-:Y:S05]  /*9cb0*/  @P2 BRA P0, `(.L_x_149) ;  /* 0x00000000003c2947 */ /* 0x000fea0000000000 */
[----:B------:R-:W-:-:S13]  /*9cc0*/  ISETP.NE.AND.EX P1, PT, RZ, UR7, PT, P1 ;  /* 0x00000007ff007c0c */ /* 0x000fda000bf25310 */
[----:B------:R-:W-:Y:S05]  /*9cd0*/  @P1 BRA `(.L_x_150) ;  /* 0x00000000000c1947 */ /* 0x000fea0003800000 */
[----:B------:R-:W-:-:S13]  /*9ce0*/  FSETP.NEU.AND P0, PT, R41, RZ, PT ;  /* 0x000000ff2900720b */ /* 0x000fda0003f0d000 */
[----:B------:R-:W-:Y:S05]  /*9cf0*/  @!P0 EXIT ;  /* 0x000000000000894d */ /* 0x000fea0003800000 */
[----:B------:R-:W-:Y:S05]  /*9d00*/  BRA `(.L_x_149) ;  /* 0x0000000000287947 */ /* 0x000fea0003800000 */
.L_x_150:
[----:B------:R-:W-:Y:S01]  /*9d10*/  ISETP.NE.AND P0, PT, R88, RZ, PT ;  /* 0x000000ff5800720c */ /* 0x000fe20003f05270 */
[----:B------:R-:W-:-:S12]  /*9d20*/  BSSY.RECONVERGENT B0, `(.L_x_149) ;  /* 0x0000008000007945 */ /* 0x000fd80003800200 */
[----:B------:R-:W-:Y:S05]  /*9d30*/  @P0 BRA `(.L_x_151) ;  /* 0x0000000000100947 */ /* 0x000fea0003800000 */
[----:B------:R-:W-:-:S04]  /*9d40*/  ISETP.NE.U32.AND P0, PT, RZ, UR4, PT ;  /* 0x00000004ff007c0c */ /* 0x000fc8000bf05070 */
[----:B------:R-:W-:-:S13]  /*9d50*/  ISETP.NE.AND.EX P0, PT, RZ, UR5, PT, P0 ;  /* 0x00000005ff007c0c */ /* 0x000fda000bf05300 */
[----:B------:R-:W-:Y:S05]  /*9d60*/  @!P0 EXIT ;  /* 0x000000000000894d */ /* 0x000fea0003800000 */
[----:B------:R-:W-:Y:S05]  /*9d70*/  BRA `(.L_x_152) ;  /* 0x0000000000087947 */ /* 0x000fea0003800000 */
.L_x_151:
[----:B------:R-:W-:-:S13]  /*9d80*/  FSETP.NEU.AND P0, PT, R41, RZ, PT ;  /* 0x000000ff2900720b */ /* 0x000fda0003f0d000 */
[----:B------:R-:W-:Y:S05]  /*9d90*/  @!P0 EXIT ;  /* 0x000000000000894d */ /* 0x000fea0003800000 */
.L_x_152:
[----:B------:R-:W-:Y:S05]  /*9da0*/  BSYNC.RECONVERGENT B0 ;  /* 0x0000000000007941 */ /* 0x000fea0003800200 */
.L_x_149:
[----:B------:R-:W-:Y:S01]  /*9db0*/  ULEA UR6, UR46, UR44, 0x3 ;  /* 0x0000002c2e067291 */ /* 0x000fe2000f8e18ff */
[----:B------:R-:W-:-:S04]  /*9dc0*/  DEPBAR.LE SB0, 0x0 ;  /* 0x000080000000791a */ /* 0x000fc80000000000 */
[----:B------:R-:W-:-:S04]  /*9dd0*/  UIADD3 UR6, UPT, UPT, UR6, 0xa0, URZ ;  /* 0x000000a006067890 */ /* 0x000fc8000fffe0ff */
[----:B------:R-:W-:-:S09]  /*9de0*/  UPRMT UR6, UR52, 0x654, UR6 ;  /* 0x0000065434067896 */ /* 0x000fd20008000006 */
[----:B------:R-:W-:Y:S01]  /*9df0*/  SYNCS.ARRIVE.TRANS64.RED.A1T0 RZ, [UR6], RZ ;  /* 0x000000ffffff79a7 */ /* 0x000fe20008100406 */
[----:B------:R-:W-:Y:S05]  /*9e00*/  EXIT ;  /* 0x000000000000794d */ /* 0x000fea0003800000 */
.L_x_24:
[----:B--2---:R2:W1:Y:S02]  /*9e10*/  SYNCS.PHASECHK.TRANS64.TRYWAIT P0, [R0+URZ+0x140], R3 ;  /* 0x00014003000075a7 */ /* 0x00446400080011ff */
[----:B-1----:R-:W-:Y:S05]  /*9e20*/  @!P0 NANOSLEEP.SYNCS 0x989680 ;  /* 0x009896800000895d */ /* 0x002fea0003900000 */
[----:B------:R-:W1:Y:S02]  /*9e30*/  @!P0 SYNCS.PHASECHK.TRANS64 P0, [R0+URZ+0x140], R3 ;  /* 0x00014003000085a7 */ /* 0x000e6400080010ff */
[----:B-1----:R-:W-:Y:S05]  /*9e40*/  @!P0 BRA `(.L_x_24) ;  /* 0xfffffffc00f08947 */ /* 0x002fea000383ffff */
[----:B------:R-:W-:Y:S05]  /*9e50*/  BRA `(.L_x_153) ;  /* 0xffffff7c00807947 */ /* 0x000fea000383ffff */
.L_x_27:
[----:B-1----:R-:W-:-:S07]  /*9e60*/  MOV R0, UR33 ;  /* 0x0000002100007c02 */ /* 0x002fce0008000f00 */
.L_x_154:
[----:B-1----:R1:W2:Y:S02]  /*9e70*/  SYNCS.PHASECHK.TRANS64.TRYWAIT P0, [R0+URZ+0x40], R3 ;  /* 0x00004003000075a7 */ /* 0x0022a400080011ff */
[----:B--2---:R-:W-:Y:S05]  /*9e80*/  @!P0 NANOSLEEP.SYNCS 0x989680 ;  /* 0x009896800000895d */ /* 0x004fea0003900000 */
[----:B------:R-:W2:Y:S02]  /*9e90*/  @!P0 SYNCS.PHASECHK.TRANS64 P0, [R0+URZ+0x40], R3 ;  /* 0x00004003000085a7 */ /* 0x000ea400080010ff */
[----:B--2---:R-:W-:Y:S05]  /*9ea0*/  @!P0 BRA `(.L_x_154) ;  /* 0xfffffffc00f08947 */ /* 0x004fea000383ffff */
[----:B------:R-:W-:Y:S05]  /*9eb0*/  BRA `(.L_x_26) ;  /* 0xffffff7c00d07947 */ /* 0x000fea000383ffff */
.L_x_34:
[----:B-1----:R-:W-:-:S07]  /*9ec0*/  MOV R0, UR17 ;  /* 0x0000001100007c02 */ /* 0x002fce0008000f00 */
.L_x_155:
[----:B-1----:R1:W2:Y:S02]  /*9ed0*/  SYNCS.PHASECHK.TRANS64.TRYWAIT P0, [R0+URZ+0x40], R3 ;  /* 0x00004003000075a7 */ /* 0x0022a400080011ff */
[----:B--2---:R-:W-:Y:S05]  /*9ee0*/  @!P0 NANOSLEEP.SYNCS 0x989680 ;  /* 0x009896800000895d */ /* 0x004fea0003900000 */
[----:B------:R-:W2:Y:S02]  /*9ef0*/  @!P0 SYNCS.PHASECHK.TRANS64 P0, [R0+URZ+0x40], R3 ;  /* 0x00004003000085a7 */ /* 0x000ea400080010ff */
[----:B--2---:R-:W-:Y:S05]  /*9f00*/  @!P0 BRA `(.L_x_155) ;  /* 0xfffffffc00f08947 */ /* 0x004fea000383ffff */
[----:B------:R-:W-:Y:S05]  /*9f10*/  BRA `(.L_x_33) ;  /* 0xffffff80009c7947 */ /* 0x000fea000383ffff */
.L_x_39:
[----:B-1----:R1:W2:Y:S02]  /*9f20*/  SYNCS.PHASECHK.TRANS64.TRYWAIT P0, [R3+URZ+0xd0], R0 ;  /* 0x0000d000030075a7 */ /* 0x0022a400080011ff */
[----:B--2---:R-:W-:Y:S05]  /*9f30*/  @!P0 NANOSLEEP.SYNCS 0x989680 ;  /* 0x009896800000895d */ /* 0x004fea0003900000 */
[----:B------:R-:W2:Y:S02]  /*9f40*/  @!P0 SYNCS.PHASECHK.TRANS64 P0, [R3+URZ+0xd0], R0 ;  /* 0x0000d000030085a7 */ /* 0x000ea400080010ff */
[----:B--2---:R-:W-:Y:S05]  /*9f50*/  @!P0 BRA `(.L_x_39) ;  /* 0xfffffffc00f08947 */ /* 0x004fea000383ffff */
[----:B------:R-:W-:Y:S05]  /*9f60*/  BRA `(.L_x_156) ;  /* 0xffffff8400407947 */ /* 0x000fea000383ffff */
.L_x_43:
[----:B-1----:R-:W-:-:S07]  /*9f70*/  MOV R0, UR4 ;  /* 0x0000000400007c02 */ /* 0x002fce0008000f00 */
.L_x_157:
[----:B-1----:R1:W2:Y:S02]  /*9f80*/  SYNCS.PHASECHK.TRANS64.TRYWAIT P0, [R0+URZ], R3 ;  /* 0x00000003000075a7 */ /* 0x0022a400080011ff */
[----:B--2---:R-:W-:Y:S05]  /*9f90*/  @!P0 NANOSLEEP.SYNCS 0x989680 ;  /* 0x009896800000895d */ /* 0x004fea0003900000 */
[----:B------:R-:W2:Y:S02]  /*9fa0*/  @!P0 SYNCS.PHASECHK.TRANS64 P0, [R0+URZ], R3 ;  /* 0x00000003000085a7 */ /* 0x000ea400080010ff */
[----:B--2---:R-:W-:Y:S05]  /*9fb0*/  @!P0 BRA `(.L_x_157) ;  /* 0xfffffffc00f08947 */ /* 0x004fea000383ffff */
[----:B------:R-:W-:Y:S05]  /*9fc0*/  BRA `(.L_x_158) ;  /* 0xffffff8800e87947 */ /* 0x000fea000383ffff */
.L_x_44:
[----:B------:R-:W-:-:S07]  /*9fd0*/  MOV R0, UR5 ;  /* 0x0000000500007c02 */ /* 0x000fce0008000f00 */
.L_x_159:
[----:B-1----:R1:W2:Y:S02]  /*9fe0*/  SYNCS.PHASECHK.TRANS64.TRYWAIT P0, [R0+URZ], R3 ;  /* 0x00000003000075a7 */ /* 0x0022a400080011ff */
[----:B--2---:R-:W-:Y:S05]  /*9ff0*/  @!P0 NANOSLEEP.SYNCS 0x989680 ;  /* 0x009896800000895d */ /* 0x004fea0003900000 */
[----:B------:R-:W2:Y:S02]  /*a000*/  @!P0 SYNCS.PHASECHK.TRANS64 P0, [R0+URZ], R3 ;  /* 0x00000003000085a7 */ /* 0x000ea400080010ff */
[----:B--2---:R-:W-:Y:S05]  /*a010*/  @!P0 BRA `(.L_x_159) ;  /* 0xfffffffc00f08947 */ /* 0x004fea000383ffff */
[----:B------:R-:W-:Y:S05]  /*a020*/  BRA `(.L_x_160) ;  /* 0xffffff8800f47947 */ /* 0x000fea000383ffff */
.L_x_45:
[----:B------:R-:W-:-:S07]  /*a030*/  MOV R0, UR5 ;  /* 0x0000000500007c02 */ /* 0x000fce0008000f00 */
.L_x_161:
[----:B-1----:R1:W2:Y:S02]  /*a040*/  SYNCS.PHASECHK.TRANS64.TRYWAIT P0, [R0+URZ], R3 ;  /* 0x00000003000075a7 */ /* 0x0022a400080011ff */
[----:B--2---:R-:W-:Y:S05]  /*a050*/  @!P0 NANOSLEEP.SYNCS 0x989680 ;  /* 0x009896800000895d */ /* 0x004fea0003900000 */
[----:B------:R-:W2:Y:S02]  /*a060*/  @!P0 SYNCS.PHASECHK.TRANS64 P0, [R0+URZ], R3 ;  /* 0x00000003000085a7 */ /* 0x000ea400080010ff */
[----:B--2---:R-:W-:Y:S05]  /*a070*/  @!P0 BRA `(.L_x_161) ;  /* 0xfffffffc00f08947 */ /* 0x004fea000383ffff */
[----:B------:R-:W-:Y:S05]  /*a080*/  BRA `(.L_x_162) ;  /* 0xffffff8c00007947 */ /* 0x000fea000383ffff */
.L_x_46:
[----:B------:R-:W-:-:S07]  /*a090*/  MOV R0, UR5 ;  /* 0x0000000500007c02 */ /* 0x000fce0008000f00 */
.L_x_163:
[----:B-1----:R1:W2:Y:S02]  /*a0a0*/  SYNCS.PHASECHK.TRANS64.TRYWAIT P0, [R0+URZ], R3 ;  /* 0x00000003000075a7 */ /* 0x0022a400080011ff */
[----:B--2---:R-:W-:Y:S05]  /*a0b0*/  @!P0 NANOSLEEP.SYNCS 0x989680 ;  /* 0x009896800000895d */ /* 0x004fea0003900000 */
[----:B------:R-:W2:Y:S02]  /*a0c0*/  @!P0 SYNCS.PHASECHK.TRANS64 P0, [R0+URZ], R3 ;  /* 0x00000003000085a7 */ /* 0x000ea400080010ff */
[----:B--2---:R-:W-:Y:S05]  /*a0d0*/  @!P0 BRA `(.L_x_163) ;  /* 0xfffffffc00f08947 */ /* 0x004fea000383ffff */
[----:B------:R-:W-:Y:S05]  /*a0e0*/  BRA `(.L_x_164) ;  /* 0xffffff8c000c7947 */ /* 0x000fea000383ffff */
.L_x_47:
[----:B------:R-:W-:-:S07]  /*a0f0*/  MOV R0, UR5 ;  /* 0x0000000500007c02 */ /* 0x000fce0008000f00 */
.L_x_165:
[----:B-1----:R1:W2:Y:S02]  /*a100*/  SYNCS.PHASECHK.TRANS64.TRYWAIT P0, [R0+URZ], R3 ;  /* 0x00000003000075a7 */ /* 0x0022a400080011ff */
[----:B--2---:R-:W-:Y:S05]  /*a110*/  @!P0 NANOSLEEP.SYNCS 0x989680 ;  /* 0x009896800000895d */ /* 0x004fea0003900000 */
[----:B------:R-:W2:Y:S02]  /*a120*/  @!P0 SYNCS.PHASECHK.TRANS64 P0, [R0+URZ], R3 ;  /* 0x00000003000085a7 */ /* 0x000ea400080010ff */
[----:B--2---:R-:W-:Y:S05]  /*a130*/  @!P0 BRA `(.L_x_165) ;  /* 0xfffffffc00f08947 */ /* 0x004fea000383ffff */
[----:B------:R-:W-:Y:S05]  /*a140*/  BRA `(.L_x_166) ;  /* 0xffffff8c00187947 */ /* 0x000fea000383ffff */
.L_x_48:
[----:B------:R-:W-:-:S07]  /*a150*/  MOV R0, UR5 ;  /* 0x0000000500007c02 */ /* 0x000fce0008000f00 */
.L_x_167:
[----:B-1----:R1:W2:Y:S02]  /*a160*/  SYNCS.PHASECHK.TRANS64.TRYWAIT P0, [R0+URZ], R3 ;  /* 0x00000003000075a7 */ /* 0x0022a400080011ff */
[----:B--2---:R-:W-:Y:S05]  /*a170*/  @!P0 NANOSLEEP.SYNCS 0x989680 ;  /* 0x009896800000895d */ /* 0x004fea0003900000 */
[----:B------:R-:W2:Y:S02]  /*a180*/  @!P0 SYNCS.PHASECHK.TRANS64 P0, [R0+URZ], R3 ;  /* 0x00000003000085a7 */ /* 0x000ea400080010ff */
[----:B--2---:R-:W-:Y:S05]  /*a190*/  @!P0 BRA `(.L_x_167) ;  /* 0xfffffffc00f08947 */ /* 0x004fea000383ffff */
[----:B------:R-:W-:Y:S05]  /*a1a0*/  BRA `(.L_x_168) ;  /* 0xffffff8c00247947 */ /* 0x000fea000383ffff */
.L_x_49:
[----:B------:R-:W-:-:S07]  /*a1b0*/  MOV R0, UR5 ;  /* 0x0000000500007c02 */ /* 0x000fce0008000f00 */
.L_x_169:
[----:B-1----:R1:W2:Y:S02]  /*a1c0*/  SYNCS.PHASECHK.TRANS64.TRYWAIT P0, [R0+URZ], R3 ;  /* 0x00000003000075a7 */ /* 0x0022a400080011ff */
[----:B--2---:R-:W-:Y:S05]  /*a1d0*/  @!P0 NANOSLEEP.SYNCS 0x989680 ;  /* 0x009896800000895d */ /* 0x004fea0003900000 */
[----:B------:R-:W2:Y:S02]  /*a1e0*/  @!P0 SYNCS.PHASECHK.TRANS64 P0, [R0+URZ], R3 ;  /* 0x00000003000085a7 */ /* 0x000ea400080010ff */
[----:B--2---:R-:W-:Y:S05]  /*a1f0*/  @!P0 BRA `(.L_x_169) ;  /* 0xfffffffc00f08947 */ /* 0x004fea000383ffff */
[----:B------:R-:W-:Y:S05]  /*a200*/  BRA `(.L_x_170) ;  /* 0xffffff8c00307947 */ /* 0x000fea000383ffff */
.L_x_52:
[----:B--2---:R2:W3:Y:S02]  /*a210*/  SYNCS.PHASECHK.TRANS64.TRYWAIT P0, [R2+URZ+0x130], R5 ;  /* 0x00013005020075a7 */ /* 0x0044e400080011ff */
[----:B---3--:R-:W-:Y:S05]  /*a220*/  @!P0 NANOSLEEP.SYNCS 0x989680 ;  /* 0x009896800000895d */ /* 0x008fea0003900000 */
[----:B------:R-:W3:Y:S02]  /*a230*/  @!P0 SYNCS.PHASECHK.TRANS64 P0, [R2+URZ+0x130], R5 ;  /* 0x00013005020085a7 */ /* 0x000ee400080010ff */
[----:B---3--:R-:W-:Y:S05]  /*a240*/  @!P0 BRA `(.L_x_52) ;  /* 0xfffffffc00f08947 */ /* 0x008fea000383ffff */
[----:B------:R-:W-:Y:S05]  /*a250*/  BRA `(.L_x_171) ;  /* 0xffffff8c008c7947 */ /* 0x000fea000383ffff */
.L_x_53:
[----:B------:R-:W-:-:S07]  /*a260*/  MOV R2, UR4 ;  /* 0x0000000400027c02 */ /* 0x000fce0008000f00 */
.L_x_172:
[----:B--2---:R2:W3:Y:S02]  /*a270*/  SYNCS.PHASECHK.TRANS64.TRYWAIT P0, [R2+URZ+0xe0], R5 ;  /* 0x0000e005020075a7 */ /* 0x0044e400080011ff */
[----:B---3--:R-:W-:Y:S05]  /*a280*/  @!P0 NANOSLEEP.SYNCS 0x989680 ;  /* 0x009896800000895d */ /* 0x008fea0003900000 */
[----:B------:R-:W3:Y:S02]  /*a290*/  @!P0 SYNCS.PHASECHK.TRANS64 P0, [R2+URZ+0xe0], R5 ;  /* 0x0000e005020085a7 */ /* 0x000ee400080010ff */
[----:B---3--:R-:W-:Y:S05]  /*a2a0*/  @!P0 BRA `(.L_x_172) ;  /* 0xfffffffc00f08947 */ /* 0x008fea000383ffff */
[----:B------:R-:W-:Y:S05]  /*a2b0*/  BRA `(.L_x_173) ;  /* 0xffffff8c009c7947 */ /* 0x000fea000383ffff */
.L_x_54:
[----:B--2---:R2:W3:Y:S02]  /*a2c0*/  SYNCS.PHASECHK.TRANS64.TRYWAIT P1, [R2+URZ+0xd0], R5 ;  /* 0x0000d005020075a7 */ /* 0x0044e400080211ff */
[----:B---3--:R-:W-:Y:S05]  /*a2d0*/  @!P1 NANOSLEEP.SYNCS 0x989680 ;  /* 0x009896800000995d */ /* 0x008fea0003900000 */
[----:B------:R-:W3:Y:S02]  /*a2e0*/  @!P1 SYNCS.PHASECHK.TRANS64 P1, [R2+URZ+0xd0], R5 ;  /* 0x0000d005020095a7 */ /* 0x000ee400080210ff */
[----:B---3--:R-:W-:Y:S05]  /*a2f0*/  @!P1 BRA `(.L_x_54) ;  /* 0xfffffffc00f09947 */ /* 0x008fea000383ffff */
[----:B------:R-:W-:Y:S05]  /*a300*/  BRA `(.L_x_174) ;  /* 0xffffff8c00cc7947 */ /* 0x000fea000383ffff */
.L_x_57:
[----:B------:R-:W-:-:S07]  /*a310*/  MOV R0, UR4 ;  /* 0x0000000400007c02 */ /* 0x000fce0008000f00 */
.L_x_175:
[----:B--2---:R2:W3:Y:S02]  /*a320*/  SYNCS.PHASECHK.TRANS64.TRYWAIT P0, [R0+URZ+0xe0], R3 ;  /* 0x0000e003000075a7 */ /* 0x0044e400080011ff */
[----:B---3--:R-:W-:Y:S05]  /*a330*/  @!P0 NANOSLEEP.SYNCS 0x989680 ;  /* 0x009896800000895d */ /* 0x008fea0003900000 */
[----:B------:R-:W3:Y:S02]  /*a340*/  @!P0 SYNCS.PHASECHK.TRANS64 P0, [R0+URZ+0xe0], R3 ;  /* 0x0000e003000085a7 */ /* 0x000ee400080010ff */
[----:B---3--:R-:W-:Y:S05]  /*a350*/  @!P0 BRA `(.L_x_175) ;  /* 0xfffffffc00f08947 */ /* 0x008fea000383ffff */
[----:B------:R-:W-:Y:S05]  /*a360*/  BRA `(.L_x_56) ;  /* 0xffffff9000207947 */ /* 0x000fea000383ffff */
.L_x_66:
[----:B--2---:R-:W-:-:S04]  /*a370*/  MOV R0, UR5 ;  /* 0x0000000500007c02 */ /* 0x004fc80008000f00 */
[----:B------:R2:W3:Y:S03]  /*a380*/  SYNCS.PHASECHK.TRANS64.TRYWAIT P0, [R0+URZ+0x8], R7 ;  /* 0x00000807000075a7 */ /* 0x0004e600080011ff */
[----:B---3--:R-:W-:Y:S05]  /*a390*/  @!P0 NANOSLEEP.SYNCS 0x989680 ;  /* 0x009896800000895d */ /* 0x008fea0003900000 */
[----:B------:R-:W3:Y:S02]  /*a3a0*/  @!P0 SYNCS.PHASECHK.TRANS64 P0, [R0+URZ+0x8], R7 ;  /* 0x00000807000085a7 */ /* 0x000ee400080010ff */
[----:B---3--:R-:W-:Y:S05]  /*a3b0*/  @!P0 BRA `(.L_x_66) ;  /* 0xfffffffc00ec8947 */ /* 0x008fea000383ffff */
[----:B------:R-:W-:Y:S05]  /*a3c0*/  BRA `(.L_x_65) ;  /* 0xffffff9000d47947 */ /* 0x000fea000383ffff */
.L_x_68:
[----:B------:R-:W-:Y:S01]  /*a3d0*/  BSSY B0, `(.L_x_176) ;  /* 0x0000006000007945 */ /* 0x000fe20003800000 */
[----:B------:R-:W-:-:S07]  /*a3e0*/  MOV R15, 0xffffffff ;  /* 0xffffffff000f7802 */ /* 0x000fce0000000f00 */
[----:B-12--5:R-:W-:Y:S05]  /*a3f0*/  WARPSYNC.COLLECTIVE R15, `(.L_x_177) ;  /* 0x000000000f0c7348 */ /* 0x026fea0003c00000 */
[----:B------:R-:W-:Y:S02]  /*a400*/  ELECT P6, UR79, PT ;  /* 0x00000000004f782f */ /* 0x000fe400038c0000 */
[----:B------:R-:W-:Y:S01]  /*a410*/  MOV R14, UR79 ;  /* 0x0000004f000e7c02 */ /* 0x000fe20008000f00 */
[----:B-12--5:R-:W-:Y:S10]  /*a420*/  ENDCOLLECTIVE ;  /* 0x000000000000791b */ /* 0x026ff40003800000 */
.L_x_177:
[----:B------:R-:W-:Y:S05]  /*a430*/  BSYNC B0 ;  /* 0x0000000000007941 */ /* 0x000fea0003800000 */
.L_x_176:
[----:B------:R-:W-:Y:S01]  /*a440*/  PLOP3.LUT P0, PT, P6, PT, PT, 0x80, 0x8 ;  /* 0x000000000008781c */ /* 0x000fe2000370f070 */
[----:B------:R-:W-:-:S12]  /*a450*/  BRA `(.L_x_178) ;  /* 0xffffff9400007947 */ /* 0x000fd8000383ffff */
.L_x_70:
[----:B--2---:R-:W-:-:S04]  /*a460*/  MOV R0, UR5 ;  /* 0x0000000500007c02 */ /* 0x004fc80008000f00 */
[----:B------:R2:W3:Y:S03]  /*a470*/  SYNCS.PHASECHK.TRANS64.TRYWAIT P0, [R0+URZ+0x8], R5 ;  /* 0x00000805000075a7 */ /* 0x0004e600080011ff */
[----:B---3--:R-:W-:Y:S05]  /*a480*/  @!P0 NANOSLEEP.SYNCS 0x989680 ;  /* 0x009896800000895d */ /* 0x008fea0003900000 */
[----:B------:R-:W3:Y:S02]  /*a490*/  @!P0 SYNCS.PHASECHK.TRANS64 P0, [R0+URZ+0x8], R5 ;  /* 0x00000805000085a7 */ /* 0x000ee400080010ff */
[----:B---3--:R-:W-:Y:S05]  /*a4a0*/  @!P0 BRA `(.L_x_70) ;  /* 0xfffffffc00ec8947 */ /* 0x008fea000383ffff */
[----:B------:R-:W-:Y:S05]  /*a4b0*/  BRA `(.L_x_69) ;  /* 0xffffff9400047947 */ /* 0x000fea000383ffff */
.L_x_71:
[----:B-1----:R1:W2:Y:S02]  /*a4c0*/  SYNCS.PHASECHK.TRANS64.TRYWAIT P0, [R0+URZ+0xd0], R5 ;  /* 0x0000d005000075a7 */ /* 0x0022a400080011ff */
[----:B--2---:R-:W-:Y:S05]  /*a4d0*/  @!P0 NANOSLEEP.SYNCS 0x989680 ;  /* 0x009896800000895d */ /* 0x004fea0003900000 */
[----:B------:R-:W2:Y:S02]  /*a4e0*/  @!P0 SYNCS.PHASECHK.TRANS64 P0, [R0+URZ+0xd0], R5 ;  /* 0x0000d005000085a7 */ /* 0x000ea400080010ff */
[----:B--2---:R-:W-:Y:S05]  /*a4f0*/  @!P0 BRA `(.L_x_71) ;  /* 0xfffffffc00f08947 */ /* 0x004fea000383ffff */
[----:B------:R-:W-:Y:S05]  /*a500*/  BRA `(.L_x_179) ;  /* 0xffffff9400f07947 */ /* 0x000fea000383ffff */
.L_x_73:
[----:B------:R-:W-:-:S07]  /*a510*/  MOV R0, UR31 ;  /* 0x0000001f00007c02 */ /* 0x000fce0008000f00 */
.L_x_180:
[----:B-1----:R1:W2:Y:S02]  /*a520*/  SYNCS.PHASECHK.TRANS64.TRYWAIT P0, [R0+URZ+0x110], R5 ;  /* 0x00011005000075a7 */ /* 0x0022a400080011ff */
[----:B--2---:R-:W-:Y:S05]  /*a530*/  @!P0 NANOSLEEP.SYNCS 0x989680 ;  /* 0x009896800000895d */ /* 0x004fea0003900000 */
[----:B------:R-:W2:Y:S02]  /*a540*/  @!P0 SYNCS.PHASECHK.TRANS64 P0, [R0+URZ+0x110], R5 ;  /* 0x00011005000085a7 */ /* 0x000ea400080010ff */
[----:B--2---:R-:W-:Y:S05]  /*a550*/  @!P0 BRA `(.L_x_180) ;  /* 0xfffffffc00f08947 */ /* 0x004fea000383ffff */
[----:B------:R-:W-:Y:S05]  /*a560*/  BRA `(.L_x_181) ;  /* 0xffffff98003c7947 */ /* 0x000fea000383ffff */
.L_x_76:
[----:B------:R-:W-:Y:S07]  /*a570*/  MOV R0, UR5 ;  /* 0x0000000500007c02 */ /* 0x000fee0008000f00 */
.L_x_182:
[----:B-1----:R1:W2:Y:S02]  /*a580*/  SYNCS.PHASECHK.TRANS64.TRYWAIT P0, [R0+URZ], R5 ;  /* 0x00000005000075a7 */ /* 0x0022a400080011ff */
[----:B--2---:R-:W-:Y:S05]  /*a590*/  @!P0 NANOSLEEP.SYNCS 0x989680 ;  /* 0x009896800000895d */ /* 0x004fea0003900000 */
[----:B------:R-:W2:Y:S02]  /*a5a0*/  @!P0 SYNCS.PHASECHK.TRANS64 P0, [R0+URZ], R5 ;  /* 0x00000005000085a7 */ /* 0x000ea400080010ff */
[----:B--2---:R-:W-:Y:S05]  /*a5b0*/  @!P0 BRA `(.L_x_182) ;  /* 0xfffffffc00f08947 */ /* 0x004fea000383ffff */
[----:B------:R-:W-:Y:S05]  /*a5c0*/  BRA `(.L_x_75) ;  /* 0xffffff9800507947 */ /* 0x000fea000383ffff */
.L_x_80:
[----:B-1----:R-:W-:-:S07]  /*a5d0*/  MOV R0, UR4 ;  /* 0x0000000400007c02 */ /* 0x002fce0008000f00 */
.L_x_183:
[----:B-1----:R1:W2:Y:S02]  /*a5e0*/  SYNCS.PHASECHK.TRANS64.TRYWAIT P0, [R0+URZ], R3 ;  /* 0x00000003000075a7 */ /* 0x0022a400080011ff */
[----:B--2---:R-:W-:Y:S05]  /*a5f0*/  @!P0 NANOSLEEP.SYNCS 0x989680 ;  /* 0x009896800000895d */ /* 0x004fea0003900000 */
[----:B------:R-:W2:Y:S02]  /*a600*/  @!P0 SYNCS.PHASECHK.TRANS64 P0, [R0+URZ], R3 ;  /* 0x00000003000085a7 */ /* 0x000ea400080010ff */
[----:B--2---:R-:W-:Y:S05]  /*a610*/  @!P0 BRA `(.L_x_183) ;  /* 0xfffffffc00f08947 */ /* 0x004fea000383ffff */
[----:B------:R-:W-:Y:S05]  /*a620*/  BRA `(.L_x_184) ;  /* 0xffffff9c00447947 */ /* 0x000fea000383ffff */
.L_x_81:
[----:B------:R-:W-:-:S07]  /*a630*/  MOV R0, UR5 ;  /* 0x0000000500007c02 */ /* 0x000fce0008000f00 */
.L_x_185:
[----:B-1----:R1:W2:Y:S02]  /*a640*/  SYNCS.PHASECHK.TRANS64.TRYWAIT P0, [R0+URZ], R3 ;  /* 0x00000003000075a7 */ /* 0x0022a400080011ff */
[----:B--2---:R-:W-:Y:S05]  /*a650*/  @!P0 NANOSLEEP.SYNCS 0x989680 ;  /* 0x009896800000895d */ /* 0x004fea0003900000 */
[----:B------:R-:W2:Y:S02]  /*a660*/  @!P0 SYNCS.PHASECHK.TRANS64 P0, [R0+URZ], R3 ;  /* 0x00000003000085a7 */ /* 0x000ea400080010ff */
[----:B--2---:R-:W-:Y:S05]  /*a670*/  @!P0 BRA `(.L_x_185) ;  /* 0xfffffffc00f08947 */ /* 0x004fea000383ffff */
[----:B------:R-:W-:Y:S05]  /*a680*/  BRA `(.L_x_186) ;  /* 0xffffff9c00507947 */ /* 0x000fea000383ffff */
.L_x_82:
[----:B------:R-:W-:-:S07]  /*a690*/  MOV R0, UR5 ;  /* 0x0000000500007c02 */ /* 0x000fce0008000f00 */
.L_x_187:
[----:B-1----:R1:W2:Y:S02]  /*a6a0*/  SYNCS.PHASECHK.TRANS64.TRYWAIT P0, [R0+URZ], R3 ;  /* 0x00000003000075a7 */ /* 0x0022a400080011ff */
[----:B--2---:R-:W-:Y:S05]  /*a6b0*/  @!P0 NANOSLEEP.SYNCS 0x989680 ;  /* 0x009896800000895d */ /* 0x004fea0003900000 */
[----:B------:R-:W2:Y:S02]  /*a6c0*/  @!P0 SYNCS.PHASECHK.TRANS64 P0, [R0+URZ], R3 ;  /* 0x00000003000085a7 */ /* 0x000ea400080010ff */
[----:B--2---:R-:W-:Y:S05]  /*a6d0*/  @!P0 BRA `(.L_x_187) ;  /* 0xfffffffc00f08947 */ /* 0x004fea000383ffff */
[----:B------:R-:W-:Y:S05]  /*a6e0*/  BRA `(.L_x_188) ;  /* 0xffffff9c005c7947 */ /* 0x000fea000383ffff */
.L_x_85:
[----:B------:R-:W-:-:S07]  /*a6f0*/  MOV R0, UR26 ;  /* 0x0000001a00007c02 */ /* 0x000fce0008000f00 */
.L_x_189:
[----:B-1----:R1:W2:Y:S02]  /*a700*/  SYNCS.PHASECHK.TRANS64.TRYWAIT P1, [R0+URZ+0x150], R3 ;  /* 0x00015003000075a7 */ /* 0x0022a400080211ff */
[----:B--2---:R-:W-:Y:S05]  /*a710*/  @!P1 NANOSLEEP.SYNCS 0x989680 ;  /* 0x009896800000995d */ /* 0x004fea0003900000 */
[----:B------:R-:W2:Y:S02]  /*a720*/  @!P1 SYNCS.PHASECHK.TRANS64 P1, [R0+URZ+0x150], R3 ;  /* 0x00015003000095a7 */ /* 0x000ea400080210ff */
[----:B--2---:R-:W-:Y:S05]  /*a730*/  @!P1 BRA `(.L_x_189) ;  /* 0xfffffffc00f09947 */ /* 0x004fea000383ffff */
[----:B------:R-:W-:Y:S05]  /*a740*/  BRA `(.L_x_190) ;  /* 0xffffff9c00a87947 */ /* 0x000fea000383ffff */
.L_x_90:
[----:B---3--:R3:W4:Y:S02]  /*a750*/  SYNCS.PHASECHK.TRANS64.TRYWAIT P0, [R12+URZ+0xd0], R9 ;  /* 0x0000d0090c0075a7 */ /* 0x00872400080011ff */
[----:B----4-:R-:W-:Y:S05]  /*a760*/  @!P0 NANOSLEEP.SYNCS 0x989680 ;  /* 0x009896800000895d */ /* 0x010fea0003900000 */
[----:B------:R-:W4:Y:S02]  /*a770*/  @!P0 SYNCS.PHASECHK.TRANS64 P0, [R12+URZ+0xd0], R9 ;  /* 0x0000d0090c0085a7 */ /* 0x000f2400080010ff */
[----:B----4-:R-:W-:Y:S05]  /*a780*/  @!P0 BRA `(.L_x_90) ;  /* 0xfffffffc00f08947 */ /* 0x010fea000383ffff */
[----:B------:R-:W-:Y:S05]  /*a790*/  BRA `(.L_x_191) ;  /* 0xffffffa000dc7947 */ /* 0x000fea000383ffff */
.L_x_93:
[----:B------:R-:W-:Y:S07]  /*a7a0*/  MOV R0, UR21 ;  /* 0x0000001500007c02 */ /* 0x000fee0008000f00 */
.L_x_192:
[----:B-1----:R1:W3:Y:S02]  /*a7b0*/  SYNCS.PHASECHK.TRANS64.TRYWAIT P2, [R0+URZ+0xc8], R11 ;  /* 0x0000c80b000075a7 */ /* 0x0022e400080411ff */
[----:B---3--:R-:W-:Y:S05]  /*a7c0*/  @!P2 NANOSLEEP.SYNCS 0x989680 ;  /* 0x009896800000a95d */ /* 0x008fea0003900000 */
[----:B------:R-:W3:Y:S02]  /*a7d0*/  @!P2 SYNCS.PHASECHK.TRANS64 P2, [R0+URZ+0xc8], R11 ;  /* 0x0000c80b0000a5a7 */ /* 0x000ee400080410ff */
[----:B---3--:R-:W-:Y:S05]  /*a7e0*/  @!P2 BRA `(.L_x_192) ;  /* 0xfffffffc00f0a947 */ /* 0x008fea000383ffff */
[----:B------:R-:W-:Y:S05]  /*a7f0*/  BRA `(.L_x_92) ;  /* 0xffffffa800447947 */ /* 0x000fea000383ffff */
.L_x_96:
[----:B---3--:R-:W-:Y:S07]  /*a800*/  MOV R0, UR21 ;  /* 0x0000001500007c02 */ /* 0x008fee0008000f00 */
.L_x_193:
[----:B-1----:R1:W3:Y:S02]  /*a810*/  SYNCS.PHASECHK.TRANS64.TRYWAIT P0, [R0+URZ+0xa0], R9 ;  /* 0x0000a009000075a7 */ /* 0x0022e400080011ff */
[----:B---3--:R-:W-:Y:S05]  /*a820*/  @!P0 NANOSLEEP.SYNCS 0x989680 ;  /* 0x009896800000895d */ /* 0x008fea0003900000 */
[----:B------:R-:W3:Y:S02]  /*a830*/  @!P0 SYNCS.PHASECHK.TRANS64 P0, [R0+URZ+0xa0], R9 ;  /* 0x0000a009000085a7 */ /* 0x000ee400080010ff */
[----:B---3--:R-:W-:Y:S05]  /*a840*/  @!P0 BRA `(.L_x_193) ;  /* 0xfffffffc00f08947 */ /* 0x008fea000383ffff */
[----:B------:R-:W-:Y:S05]  /*a850*/  BRA `(.L_x_194) ;  /* 0xffffffa800a07947 */ /* 0x000fea000383ffff */
.L_x_97:
[----:B------:R-:W-:Y:S07]  /*a860*/  MOV R0, UR21 ;  /* 0x0000001500007c02 */ /* 0x000fee0008000f00 */
.L_x_195:
[----:B-1----:R1:W3:Y:S02]  /*a870*/  SYNCS.PHASECHK.TRANS64.TRYWAIT P0, [R0+URZ+0xa8], R9 ;  /* 0x0000a809000075a7 */ /* 0x0022e400080011ff */
[----:B---3--:R-:W-:Y:S05]  /*a880*/  @!P0 NANOSLEEP.SYNCS 0x989680 ;  /* 0x009896800000895d */ /* 0x008fea0003900000 */
[----:B------:R-:W3:Y:S02]  /*a890*/  @!P0 SYNCS.PHASECHK.TRANS64 P0, [R0+URZ+0xa8], R9 ;  /* 0x0000a809000085a7 */ /* 0x000ee400080010ff */
[----:B---3--:R-:W-:Y:S05]  /*a8a0*/  @!P0 BRA `(.L_x_195) ;  /* 0xfffffffc00f08947 */ /* 0x008fea000383ffff */
[----:B------:R-:W-:Y:S05]  /*a8b0*/  BRA `(.L_x_196) ;  /* 0xffffffa800d87947 */ /* 0x000fea000383ffff */
.L_x_98:
[----:B------:R-:W-:Y:S07]  /*a8c0*/  MOV R0, UR21 ;  /* 0x0000001500007c02 */ /* 0x000fee0008000f00 */
.L_x_197:
[----:B-1----:R1:W3:Y:S02]  /*a8d0*/  SYNCS.PHASECHK.TRANS64.TRYWAIT P0, [R0+URZ+0xb0], R9 ;  /* 0x0000b009000075a7 */ /* 0x0022e400080011ff */
[----:B---3--:R-:W-:Y:S05]  /*a8e0*/  @!P0 NANOSLEEP.SYNCS 0x989680 ;  /* 0x009896800000895d */ /* 0x008fea0003900000 */
[----:B------:R-:W3:Y:S02]  /*a8f0*/  @!P0 SYNCS.PHASECHK.TRANS64 P0, [R0+URZ+0xb0], R9 ;  /* 0x0000b009000085a7 */ /* 0x000ee400080010ff */
[----:B---3--:R-:W-:Y:S05]  /*a900*/  @!P0 BRA `(.L_x_197) ;  /* 0xfffffffc00f08947 */ /* 0x008fea000383ffff */
[----:B------:R-:W-:Y:S05]  /*a910*/  BRA `(.L_x_198) ;  /* 0xffffffac001c7947 */ /* 0x000fea000383ffff */
.L_x_99:
[----:B------:R-:W-:Y:S07]  /*a920*/  MOV R0, UR21 ;  /* 0x0000001500007c02 */ /* 0x000fee0008000f00 */
.L_x_199:
[----:B-1----:R1:W3:Y:S02]  /*a930*/  SYNCS.PHASECHK.TRANS64.TRYWAIT P0, [R0+URZ+0xb8], R9 ;  /* 0x0000b809000075a7 */ /* 0x0022e400080011ff */
[----:B---3--:R-:W-:Y:S05]  /*a940*/  @!P0 NANOSLEEP.SYNCS 0x989680 ;  /* 0x009896800000895d */ /* 0x008fea0003900000 */
[----:B------:R-:W3:Y:S02]  /*a950*/  @!P0 SYNCS.PHASECHK.TRANS64 P0, [R0+URZ+0xb8], R9 ;  /* 0x0000b809000085a7 */ /* 0x000ee400080010ff */
[----:B---3--:R-:W-:Y:S05]  /*a960*/  @!P0 BRA `(.L_x_199) ;  /* 0xfffffffc00f08947 */ /* 0x008fea000383ffff */
[----:B------:R-:W-:Y:S05]  /*a970*/  BRA `(.L_x_200) ;  /* 0xffffffac005c7947 */ /* 0x000fea000383ffff */
.L_x_101:
[----:B------:R-:W-:-:S07]  /*a980*/  MOV R0, UR21 ;  /* 0x0000001500007c02 */ /* 0x000fce0008000f00 */
.L_x_201:
[----:B-1----:R1:W4:Y:S02]  /*a990*/  SYNCS.PHASECHK.TRANS64.TRYWAIT P0, [R0+URZ+0xa0], R3 ;  /* 0x0000a003000075a7 */ /* 0x00232400080011ff */
[----:B----4-:R-:W-:Y:S05]  /*a9a0*/  @!P0 NANOSLEEP.SYNCS 0x989680 ;  /* 0x009896800000895d */ /* 0x010fea0003900000 */
[----:B------:R-:W4:Y:S02]  /*a9b0*/  @!P0 SYNCS.PHASECHK.TRANS64 P0, [R0+URZ+0xa0], R3 ;  /* 0x0000a003000085a7 */ /* 0x000f2400080010ff */
[----:B----4-:R-:W-:Y:S05]  /*a9c0*/  @!P0 BRA `(.L_x_201) ;  /* 0xfffffffc00f08947 */ /* 0x010fea000383ffff */
[----:B------:R-:W-:Y:S05]  /*a9d0*/  BRA `(.L_x_202) ;  /* 0xffffffac00d07947 */ /* 0x000fea000383ffff */
.L_x_102:
[----:B-1----:R-:W-:-:S07]  /*a9e0*/  MOV R0, UR21 ;  /* 0x0000001500007c02 */ /* 0x002fce0008000f00 */
.L_x_203:
[----:B-1----:R1:W4:Y:S02]  /*a9f0*/  SYNCS.PHASECHK.TRANS64.TRYWAIT P0, [R0+URZ+0xa8], R3 ;  /* 0x0000a803000075a7 */ /* 0x00232400080011ff */
[----:B----4-:R-:W-:Y:S05]  /*aa00*/  @!P0 NANOSLEEP.SYNCS 0x989680 ;  /* 0x009896800000895d */ /* 0x010fea0003900000 */
[----:B------:R-:W4:Y:S02]  /*aa10*/  @!P0 SYNCS.PHASECHK.TRANS64 P0, [R0+URZ+0xa8], R3 ;  /* 0x0000a803000085a7 */ /* 0x000f2400080010ff */
[----:B----4-:R-:W-:Y:S05]  /*aa20*/  @!P0 BRA `(.L_x_203) ;  /* 0xfffffffc00f08947 */ /* 0x010fea000383ffff */
[----:B------:R-:W-:Y:S05]  /*aa30*/  BRA `(.L_x_204) ;  /* 0xffffffac00c07947 */ /* 0x000fea000383ffff */
.L_x_103:
[----:B-1----:R-:W-:-:S07]  /*aa40*/  MOV R0, UR21 ;  /* 0x0000001500007c02 */ /* 0x002fce0008000f00 */
.L_x_205:
[----:B-1----:R1:W4:Y:S02]  /*aa50*/  SYNCS.PHASECHK.TRANS64.TRYWAIT P0, [R0+URZ+0xb0], R3 ;  /* 0x0000b003000075a7 */ /* 0x00232400080011ff */
[----:B----4-:R-:W-:Y:S05]  /*aa60*/  @!P0 NANOSLEEP.SYNCS 0x989680 ;  /* 0x009896800000895d */ /* 0x010fea0003900000 */
[----:B------:R-:W4:Y:S02]  /*aa70*/  @!P0 SYNCS.PHASECHK.TRANS64 P0, [R0+URZ+0xb0], R3 ;  /* 0x0000b003000085a7 */ /* 0x000f2400080010ff */
[----:B----4-:R-:W-:Y:S05]  /*aa80*/  @!P0 BRA `(.L_x_205) ;  /* 0xfffffffc00f08947 */ /* 0x010fea000383ffff */
[----:B------:R-:W-:Y:S05]  /*aa90*/  BRA `(.L_x_206) ;  /* 0xffffffac00b07947 */ /* 0x000fea000383ffff */
.L_x_105:
[----:B--2---:R2:W3:Y:S02]  /*aaa0*/  SYNCS.PHASECHK.TRANS64.TRYWAIT P0, [R3+URZ+0xd0], R0 ;  /* 0x0000d000030075a7 */ /* 0x0044e400080011ff */
[----:B---3--:R-:W-:Y:S05]  /*aab0*/  @!P0 NANOSLEEP.SYNCS 0x989680 ;  /* 0x009896800000895d */ /* 0x008fea0003900000 */
[----:B------:R-:W3:Y:S02]  /*aac0*/  @!P0 SYNCS.PHASECHK.TRANS64 P0, [R3+URZ+0xd0], R0 ;  /* 0x0000d000030085a7 */ /* 0x000ee400080010ff */
[----:B---3--:R-:W-:Y:S05]  /*aad0*/  @!P0 BRA `(.L_x_105) ;  /* 0xfffffffc00f08947 */ /* 0x008fea000383ffff */
[----:B------:R-:W-:Y:S05]  /*aae0*/  BRA `(.L_x_207) ;  /* 0xffffffb000707947 */ /* 0x000fea000383ffff */
.L_x_116:
[----:B-1----:R-:W-:Y:S04]  /*aaf0*/  MOV R0, UR44 ;  /* 0x0000002c00007c02 */ /* 0x002fe80008000f00 */
[----:B------:R1:W2:Y:S03]  /*ab00*/  SYNCS.PHASECHK.TRANS64.TRYWAIT P0, [R0+URZ+0x80], R5 ;  /* 0x00008005000075a7 */ /* 0x0002a600080011ff */
[----:B--2---:R-:W-:Y:S05]  /*ab10*/  @!P0 NANOSLEEP.SYNCS 0x989680 ;  /* 0x009896800000895d */ /* 0x004fea0003900000 */
[----:B------:R-:W2:Y:S02]  /*ab20*/  @!P0 SYNCS.PHASECHK.TRANS64 P0, [R0+URZ+0x80], R5 ;  /* 0x00008005000085a7 */ /* 0x000ea400080010ff */
[----:B--2---:R-:W-:Y:S05]  /*ab30*/  @!P0 BRA `(.L_x_116) ;  /* 0xfffffffc00ec8947 */ /* 0x004fea000383ffff */
[----:B------:R-:W-:Y:S05]  /*ab40*/  BRA `(.L_x_115) ;  /* 0xffffffbc00c47947 */ /* 0x000fea000383ffff */
.L_x_118:
[----:B-1----:R1:W3:Y:S02]  /*ab50*/  SYNCS.PHASECHK.TRANS64.TRYWAIT P1, [R100+URZ+0xf0], R3 ;  /* 0x0000f003640075a7 */ /* 0x0022e400080211ff */
[----:B---3--:R-:W-:Y:S05]  /*ab60*/  @!P1 NANOSLEEP.SYNCS 0x989680 ;  /* 0x009896800000995d */ /* 0x008fea0003900000 */
[----:B------:R-:W3:Y:S02]  /*ab70*/  @!P1 SYNCS.PHASECHK.TRANS64 P1, [R100+URZ+0xf0], R3 ;  /* 0x0000f003640095a7 */ /* 0x000ee400080210ff */
[----:B---3--:R-:W-:Y:S05]  /*ab80*/  @!P1 BRA `(.L_x_118) ;  /* 0xfffffffc00f09947 */ /* 0x008fea000383ffff */
[----:B------:R-:W-:Y:S05]  /*ab90*/  BRA `(.L_x_117) ;  /* 0xffffffbc00ec7947 */ /* 0x000fea000383ffff */
.L_x_127:
[----:B---3--:R3:W4:Y:S02]  /*aba0*/  SYNCS.PHASECHK.TRANS64.TRYWAIT P0, [R3+URZ+0x80], R0 ;  /* 0x00008000030075a7 */ /* 0x00872400080011ff */
[----:B----4-:R-:W-:Y:S05]  /*abb0*/  @!P0 NANOSLEEP.SYNCS 0x989680 ;  /* 0x009896800000895d */ /* 0x010fea0003900000 */
[----:B------:R-:W4:Y:S02]  /*abc0*/  @!P0 SYNCS.PHASECHK.TRANS64 P0, [R3+URZ+0x80], R0 ;  /* 0x00008000030085a7 */ /* 0x000f2400080010ff */
[----:B----4-:R-:W-:Y:S05]  /*abd0*/  @!P0 BRA `(.L_x_127) ;  /* 0xfffffffc00f08947 */ /* 0x010fea000383ffff */
[----:B------:R-:W-:Y:S05]  /*abe0*/  BRA `(.L_x_126) ;  /* 0xffffffc800c87947 */ /* 0x000fea000383ffff */
.L_x_135:
[----:B-1----:R1:W3:Y:S02]  /*abf0*/  SYNCS.PHASECHK.TRANS64.TRYWAIT P0, [R62+URZ+0x80], R5 ;  /* 0x000080053e0075a7 */ /* 0x0022e400080011ff */
[----:B---3--:R-:W-:Y:S05]  /*ac00*/  @!P0 NANOSLEEP.SYNCS 0x989680 ;  /* 0x009896800000895d */ /* 0x008fea0003900000 */
[----:B------:R-:W3:Y:S02]  /*ac10*/  @!P0 SYNCS.PHASECHK.TRANS64 P0, [R62+URZ+0x80], R5 ;  /* 0x000080053e0085a7 */ /* 0x000ee400080010ff */
[----:B---3--:R-:W-:Y:S05]  /*ac20*/  @!P0 BRA `(.L_x_135) ;  /* 0xfffffffc00f08947 */ /* 0x008fea000383ffff */
[----:B------:R-:W-:Y:S05]  /*ac30*/  BRA `(.L_x_134) ;  /* 0xffffffd400cc7947 */ /* 0x000fea000383ffff */
.L_x_143:
[----:B-1----:R1:W4:Y:S02]  /*ac40*/  SYNCS.PHASECHK.TRANS64.TRYWAIT P0, [R61+URZ+0x80], R4 ;  /* 0x000080043d0075a7 */ /* 0x00232400080011ff */
[----:B----4-:R-:W-:Y:S05]  /*ac50*/  @!P0 NANOSLEEP.SYNCS 0x989680 ;  /* 0x009896800000895d */ /* 0x010fea0003900000 */
[----:B------:R-:W4:Y:S02]  /*ac60*/  @!P0 SYNCS.PHASECHK.TRANS64 P0, [R61+URZ+0x80], R4 ;  /* 0x000080043d0085a7 */ /* 0x000f2400080010ff */
[----:B----4-:R-:W-:Y:S05]  /*ac70*/  @!P0 BRA `(.L_x_143) ;  /* 0xfffffffc00f08947 */ /* 0x010fea000383ffff */
[----:B------:R-:W-:Y:S05]  /*ac80*/  BRA `(.L_x_142) ;  /* 0xffffffe000cc7947 */ /* 0x000fea000383ffff */
        .weak           $__internal_0_$__cuda_sm10x_tcgen05_guardrail_trap_col_being_dealloced_not_returned_by_alloc
        .type           $__internal_0_$__cuda_sm10x_tcgen05_guardrail_trap_col_being_dealloced_not_returned_by_alloc,@function
        .size           $__internal_0_$__cuda_sm10x_tcgen05_guardrail_trap_col_being_dealloced_not_returned_by_alloc,($__internal_1_$__cuda_sm10x_tcgen05_guardrail_trap_phase_invalid_during_alloc - $__internal_0_$__cuda_sm10x_tcgen05_guardrail_trap_col_being_dealloced_not_returned_by_alloc)
$__internal_0_$__cuda_sm10x_tcgen05_guardrail_trap_col_being_dealloced_not_returned_by_alloc:
[----:B------:R-:W-:Y:S05]  /*ac90*/  BPT.TRAP 0x1 ;  /* 0x000000040000795c */ /* 0x000fea0000300000 */
[----:B------:R-:W-:-:S04]  /*aca0*/  HFMA2 R3, -RZ, RZ, 0, 0 ;  /* 0x00000000ff037431 */ /* 0x000fc800000001ff */
[----:B------:R-:W-:Y:S05]  /*acb0*/  RET.REL.NODEC R2 `(_ZN7cutlass13device_kernelINS_4gemm6kernel13GemmUniversalIN4cute5tupleIJiiiiEEENS1_10collective13CollectiveMmaINS1_35MainloopSm100TmaUmmaWarpSpecializedILi8ELi2ELi4ENS5_IJNS4_1CILi4EEENSA_ILi2EEENSA_ILi1EEEEEEEENS5_IJNSA_ILi256EEENSA_ILi128EEENSA_ILi64EEEEEENS_6half_tENS5_IJlSD_lEEESK_SL_NS4_8TiledMMAINS4_8MMA_AtomIJNS4_26SM100_MMA_F16BF16_2x1SM_SSISK_SK_fLi256ELi128ELNS4_4UMMA5MajorE0ELSQ_0ELNSP_7ScaleInE0ELSR_0EEEEEENS4_6LayoutINS5_IJSD_SD_SD_EEENS5_IJNSA_ILi0EEESW_SW_EEEEENS5_IJNS4_10UnderscoreESZ_SZ_EEEEENS4_28SM100_TMA_2SM_LOAD_MULTICASTENS4_14ComposedLayoutINS4_7SwizzleILi3ELi4ELi3EEENS4_18smem_ptr_flag_bitsILi16EEENSU_INS5_IJNSA_ILi8EEESI_EEENS5_IJSI_SD_EEEEEEEvNS4_8identityES12_S1C_vS1D_EENS_8epilogue10collective18CollectiveEpilogueINS1F_23Sm100TmaWarpSpecializedILi4ELi2ELi32ELb1ELb0EEEJNS5_IJSH_SH_SI_EEENS5_IJNSU_ISH_SD_EENSU_INSA_ILi32EEESD_EEEEESK_SL_SK_SL_NS1F_6fusion15FusionCallbacksIS1J_NS1P_17LinearCombinationISK_fSK_fLNS_15FloatRoundStyleE2EEES1K_S1O_JEEENS4_5SM1004TMEM4LOAD26SM100_TMEM_LOAD_32dp32b32xENS4_13SM90_TMA_LOADENS13_INS14_ILi2ELi4ELi3EEES17_NSU_INS5_IJS18_S1M_EEENS5_IJS1M_SD_EEEEEEENS4_39AutoVectorizingCopyWithAssumedAlignmentILi128EEENS4_14SM90_TMA_STOREES24_S26_S26_EEEvvEEEEvNT_6ParamsE) ;  /* 0xffffff5002d07950 */ /* 0x000fea0003c3ffff */
        .weak           $__internal_1_$__cuda_sm10x_tcgen05_guardrail_trap_phase_invalid_during_alloc
        .type           $__internal_1_$__cuda_sm10x_tcgen05_guardrail_trap_phase_invalid_during_alloc,@function
        .size           $__internal_1_$__cuda_sm10x_tcgen05_guardrail_trap_phase_invalid_during_alloc,($__internal_2_$__cuda_sm10x_tcgen05_guardrail_trap_unallocated_columns_being_dealloced - $__internal_1_$__cuda_sm10x_tcgen05_guardrail_trap_phase_invalid_during_alloc)
$__internal_1_$__cuda_sm10x_tcgen05_guardrail_trap_phase_invalid_during_alloc:
[----:B------:R-:W-:Y:S05]  /*acc0*/  BPT.TRAP 0x1 ;  /* 0x000000040000795c */ /* 0x000fea0000300000 */
[----:B------:R-:W-:-:S04]  /*acd0*/  MOV R5, 0x0 ;  /* 0x0000000000057802 */ /* 0x000fc80000000f00 */
[----:B------:R-:W-:Y:S05]  /*ace0*/  RET.REL.NODEC R4 `(_ZN7cutlass13device_kernelINS_4gemm6kernel13GemmUniversalIN4cute5tupleIJiiiiEEENS1_10collective13CollectiveMmaINS1_35MainloopSm100TmaUmmaWarpSpecializedILi8ELi2ELi4ENS5_IJNS4_1CILi4EEENSA_ILi2EEENSA_ILi1EEEEEEEENS5_IJNSA_ILi256EEENSA_ILi128EEENSA_ILi64EEEEEENS_6half_tENS5_IJlSD_lEEESK_SL_NS4_8TiledMMAINS4_8MMA_AtomIJNS4_26SM100_MMA_F16BF16_2x1SM_SSISK_SK_fLi256ELi128ELNS4_4UMMA5MajorE0ELSQ_0ELNSP_7ScaleInE0ELSR_0EEEEEENS4_6LayoutINS5_IJSD_SD_SD_EEENS5_IJNSA_ILi0EEESW_SW_EEEEENS5_IJNS4_10UnderscoreESZ_SZ_EEEEENS4_28SM100_TMA_2SM_LOAD_MULTICASTENS4_14ComposedLayoutINS4_7SwizzleILi3ELi4ELi3EEENS4_18smem_ptr_flag_bitsILi16EEENSU_INS5_IJNSA_ILi8EEESI_EEENS5_IJSI_SD_EEEEEEEvNS4_8identityES12_S1C_vS1D_EENS_8epilogue10collective18CollectiveEpilogueINS1F_23Sm100TmaWarpSpecializedILi4ELi2ELi32ELb1ELb0EEEJNS5_IJSH_SH_SI_EEENS5_IJNSU_ISH_SD_EENSU_INSA_ILi32EEESD_EEEEESK_SL_SK_SL_NS1F_6fusion15FusionCallbacksIS1J_NS1P_17LinearCombinationISK_fSK_fLNS_15FloatRoundStyleE2EEES1K_S1O_JEEENS4_5SM1004TMEM4LOAD26SM100_TMEM_LOAD_32dp32b32xENS4_13SM90_TMA_LOADENS13_INS14_ILi2ELi4ELi3EEES17_NSU_INS5_IJS18_S1M_EEENS5_IJS1M_SD_EEEEEEENS4_39AutoVectorizingCopyWithAssumedAlignmentILi128EEENS4_14SM90_TMA_STOREES24_S26_S26_EEEvvEEEEvNT_6ParamsE) ;  /* 0xffffff5004c47950 */ /* 0x000fea0003c3ffff */
        .weak           $__internal_2_$__cuda_sm10x_tcgen05_guardrail_trap_unallocated_columns_being_dealloced
        .type           $__internal_2_$__cuda_sm10x_tcgen05_guardrail_trap_unallocated_columns_being_dealloced,@function
        .size           $__internal_2_$__cuda_sm10x_tcgen05_guardrail_trap_unallocated_columns_being_dealloced,(.L_x_209 - $__internal_2_$__cuda_sm10x_tcgen05_guardrail_trap_unallocated_columns_being_dealloced)
$__internal_2_$__cuda_sm10x_tcgen05_guardrail_trap_unallocated_columns_being_dealloced:
[----:B------:R-:W-:Y:S05]  /*acf0*/  BPT.TRAP 0x1 ;  /* 0x000000040000795c */ /* 0x000fea0000300000 */
[----:B------:R-:W-:-:S04]  /*ad00*/  HFMA2 R3, -RZ, RZ, 0, 0 ;  /* 0x00000000ff037431 */ /* 0x000fc800000001ff */
[----:B------:R-:W-:Y:S05]  /*ad10*/  RET.REL.NODEC R2 `(_ZN7cutlass13device_kernelINS_4gemm6kernel13GemmUniversalIN4cute5tupleIJiiiiEEENS1_10collective13CollectiveMmaINS1_35MainloopSm100TmaUmmaWarpSpecializedILi8ELi2ELi4ENS5_IJNS4_1CILi4EEENSA_ILi2EEENSA_ILi1EEEEEEEENS5_IJNSA_ILi256EEENSA_ILi128EEENSA_ILi64EEEEEENS_6half_tENS5_IJlSD_lEEESK_SL_NS4_8TiledMMAINS4_8MMA_AtomIJNS4_26SM100_MMA_F16BF16_2x1SM_SSISK_SK_fLi256ELi128ELNS4_4UMMA5MajorE0ELSQ_0ELNSP_7ScaleInE0ELSR_0EEEEEENS4_6LayoutINS5_IJSD_SD_SD_EEENS5_IJNSA_ILi0EEESW_SW_EEEEENS5_IJNS4_10UnderscoreESZ_SZ_EEEEENS4_28SM100_TMA_2SM_LOAD_MULTICASTENS4_14ComposedLayoutINS4_7SwizzleILi3ELi4ELi3EEENS4_18smem_ptr_flag_bitsILi16EEENSU_INS5_IJNSA_ILi8EEESI_EEENS5_IJSI_SD_EEEEEEEvNS4_8identityES12_S1C_vS1D_EENS_8epilogue10collective18CollectiveEpilogueINS1F_23Sm100TmaWarpSpecializedILi4ELi2ELi32ELb1ELb0EEEJNS5_IJSH_SH_SI_EEENS5_IJNSU_ISH_SD_EENSU_INSA_ILi32EEESD_EEEEESK_SL_SK_SL_NS1F_6fusion15FusionCallbacksIS1J_NS1P_17LinearCombinationISK_fSK_fLNS_15FloatRoundStyleE2EEES1K_S1O_JEEENS4_5SM1004TMEM4LOAD26SM100_TMEM_LOAD_32dp32b32xENS4_13SM90_TMA_LOADENS13_INS14_ILi2ELi4ELi3EEES17_NSU_INS5_IJS18_S1M_EEENS5_IJS1M_SD_EEEEEEENS4_39AutoVectorizingCopyWithAssumedAlignmentILi128EEENS4_14SM90_TMA_STOREES24_S26_S26_EEEvvEEEEvNT_6ParamsE) ;  /* 0xffffff5002b87950 */ /* 0x000fea0003c3ffff */
.L_x_208:
[----:B------:R-:W-:-:S00]  /*ad20*/  BRA `(.L_x_208) ;  /* 0xfffffffc00fc7947 */ /* 0x000fc0000383ffff */
[----:B------:R-:W-:-:S00]  /*ad30*/  NOP ;  /* 0x0000000000007918 */ /* 0x000fc00000000000 */
        /* <DEDUP_REMOVED lines=12> */
.L_x_209:


//--------------------- .nv.global.init           --------------------------
	.section	.nv.global.init,"aw",@progbits
.nv.global.init:
	.type		$str$27,@object
	.size		$str$27,($str$28 - $str$27)
$str$27:
        /*0000*/ 	.byte	0x28, 0x61, 0x64, 0x64, 0x72, 0x65, 0x73, 0x73, 0x20, 0x26, 0x20, 0x6d, 0x61, 0x73, 0x6b, 0x29
        /*0010*/ 	.byte	0x20, 0x3d, 0x3d, 0x20, 0x30, 0x00
	.type		$str$28,@object
	.size		$str$28,($str$26 - $str$28)
$str$28:
        /*0016*/ 	.byte	0x2f, 0x74, 0x6d, 0x70, 0x2f, 0x63, 0x75, 0x74, 0x6c, 0x61, 0x73, 0x73, 0x5f, 0x73, 0x77, 0x65
        /*0026*/ 	.byte	0x65, 0x70, 0x5f, 0x73, 0x72, 0x63, 0x2f, 0x69, 0x6e, 0x63, 0x6c, 0x75, 0x64, 0x65, 0x2f, 0x63
        /*0036*/ 	.byte	0x75, 0x74, 0x65, 0x2f, 0x70, 0x6f, 0x69, 0x6e, 0x74, 0x65, 0x72, 0x5f, 0x66, 0x6c, 0x61, 0x67
        /*0046*/ 	.byte	0x67, 0x65, 0x64, 0x2e, 0x68, 0x70, 0x70, 0x00
	.type		$str$26,@object
	.size		$str$26,($str$25 - $str$26)
$str$26:
        /*004e*/ 	.byte	0x2f, 0x74, 0x6d, 0x70, 0x2f, 0x63, 0x75, 0x74, 0x6c, 0x61, 0x73, 0x73, 0x5f, 0x73, 0x77, 0x65
        /*005e*/ 	.byte	0x65, 0x70, 0x5f, 0x73, 0x72, 0x63, 0x2f, 0x69, 0x6e, 0x63, 0x6c, 0x75, 0x64, 0x65, 0x2f, 0x63
        /*006e*/ 	.byte	0x75, 0x74, 0x65, 0x2f, 0x61, 0x74, 0x6f, 0x6d, 0x2f, 0x63, 0x6f, 0x70, 0x79, 0x5f, 0x74, 0x72
        /*007e*/ 	.byte	0x61, 0x69, 0x74, 0x73, 0x5f, 0x73, 0x6d, 0x31, 0x30, 0x30, 0x2e, 0x68, 0x70, 0x70, 0x00
	.type		$str$25,@object
	.size		$str$25,(__unnamed_1 - $str$25)
$str$25:
        /*008d*/ 	.byte	0x28, 0x28, 0x75, 0x69, 0x6e, 0x74, 0x33, 0x32, 0x5f, 0x74, 0x28, 0x74, 0x68, 0x72, 0x65, 0x61
        /*009d*/ 	.byte	0x64, 0x49, 0x64, 0x78, 0x2e, 0x78, 0x29, 0x20, 0x2f, 0x20, 0x33, 0x32, 0x29, 0x20, 0x25, 0x20
        /*00ad*/ 	.byte	0x34, 0x29, 0x20, 0x3d, 0x3d, 0x20, 0x28, 0x28, 0x28, 0x74, 0x6d, 0x65, 0x6d, 0x5f, 0x61, 0x64
        /*00bd*/ 	.byte	0x64, 0x72, 0x20, 0x3e, 0x3e, 0x20, 0x31, 0x36, 0x29, 0x20, 0x2f, 0x20, 0x33, 0x32, 0x29, 0x20
        /*00cd*/ 	.byte	0x25, 0x20, 0x34, 0x29, 0x00
	.type		__unnamed_1,@object
	.size		__unnamed_1,(__unnamed_2 - __unnamed_1)
__unnamed_1:
        /*00d2*/ 	.byte	0x61, 0x75, 0x74, 0x6f, 0x20, 0x63, 0x75, 0x74, 0x65, 0x3a, 0x3a, 0x61, 0x73, 0x5f, 0x70, 0x6f
        /* <DEDUP_REMOVED lines=24> */
        /*0262*/ 	.byte	0x3e, 0x3e, 0x3e, 0x3e, 0x5d, 0x00
	.type		__unnamed_2,@object
	.size		__unnamed_2,(.L_2 - __unnamed_2)
__unnamed_2:
        /* <DEDUP_REMOVED lines=42> */
        /*0508*/ 	.byte	0x3e, 0x3e, 0x5d, 0x00
.L_2:


//--------------------- .nv.shared._ZN7cutlass13device_kernelINS_4gemm6kernel13GemmUniversalIN4cute5tupleIJiiiiEEENS1_10collective13CollectiveMmaINS1_35MainloopSm100TmaUmmaWarpSpecializedILi8ELi2ELi4ENS5_IJNS4_1CILi4EEENSA_ILi2EEENSA_ILi1EEEEEEEENS5_IJNSA_ILi256EEENSA_ILi128EEENSA_ILi64EEEEEENS_6half_tENS5_IJlSD_lEEESK_SL_NS4_8TiledMMAINS4_8MMA_AtomIJNS4_26SM100_MMA_F16BF16_2x1SM_SSISK_SK_fLi256ELi128ELNS4_4UMMA5MajorE0ELSQ_0ELNSP_7ScaleInE0ELSR_0EEEEEENS4_6LayoutINS5_IJSD_SD_SD_EEENS5_IJNSA_ILi0EEESW_SW_EEEEENS5_IJNS4_10UnderscoreESZ_SZ_EEEEENS4_28SM100_TMA_2SM_LOAD_MULTICASTENS4_14ComposedLayoutINS4_7SwizzleILi3ELi4ELi3EEENS4_18smem_ptr_flag_bitsILi16EEENSU_INS5_IJNSA_ILi8EEESI_EEENS5_IJSI_SD_EEEEEEEvNS4_8identityES12_S1C_vS1D_EENS_8epilogue10collective18CollectiveEpilogueINS1F_23Sm100TmaWarpSpecializedILi4ELi2ELi32ELb1ELb0EEEJNS5_IJSH_SH_SI_EEENS5_IJNSU_ISH_SD_EENSU_INSA_ILi32EEESD_EEEEESK_SL_SK_SL_NS1F_6fusion15FusionCallbacksIS1J_NS1P_17LinearCombinationISK_fSK_fLNS_15FloatRoundStyleE2EEES1K_S1O_JEEENS4_5SM1004TMEM4LOAD26SM100_TMEM_LOAD_32dp32b32xENS4_13SM90_TMA_LOADENS13_INS14_ILi2ELi4ELi3EEES17_NSU_INS5_IJS18_S1M_EEENS5_IJS1M_SD_EEEEEEENS4_39AutoVectorizingCopyWithAssumedAlignmentILi128EEENS4_14SM90_TMA_STOREES24_S26_S26_EEEvvEEEEvNT_6ParamsE --------------------------
	.section	.nv.shared._ZN7cutlass13device_kernelINS_4gemm6kernel13GemmUniversalIN4cute5tupleIJiiiiEEENS1_10collective13CollectiveMmaINS1_35MainloopSm100TmaUmmaWarpSpecializedILi8ELi2ELi4ENS5_IJNS4_1CILi4EEENSA_ILi2EEENSA_ILi1EEEEEEEENS5_IJNSA_ILi256EEENSA_ILi128EEENSA_ILi64EEEEEENS_6half_tENS5_IJlSD_lEEESK_SL_NS4_8TiledMMAINS4_8MMA_AtomIJNS4_26SM100_MMA_F16BF16_2x1SM_SSISK_SK_fLi256ELi128ELNS4_4UMMA5MajorE0ELSQ_0ELNSP_7ScaleInE0ELSR_0EEEEEENS4_6LayoutINS5_IJSD_SD_SD_EEENS5_IJNSA_ILi0EEESW_SW_EEEEENS5_IJNS4_10UnderscoreESZ_SZ_EEEEENS4_28SM100_TMA_2SM_LOAD_MULTICASTENS4_14ComposedLayoutINS4_7SwizzleILi3ELi4ELi3EEENS4_18smem_ptr_flag_bitsILi16EEENSU_INS5_IJNSA_ILi8EEESI_EEENS5_IJSI_SD_EEEEEEEvNS4_8identityES12_S1C_vS1D_EENS_8epilogue10collective18CollectiveEpilogueINS1F_23Sm100TmaWarpSpecializedILi4ELi2ELi32ELb1ELb0EEEJNS5_IJSH_SH_SI_EEENS5_IJNSU_ISH_SD_EENSU_INSA_ILi32EEESD_EEEEESK_SL_SK_SL_NS1F_6fusion15FusionCallbacksIS1J_NS1P_17LinearCombinationISK_fSK_fLNS_15FloatRoundStyleE2EEES1K_S1O_JEEENS4_5SM1004TMEM4LOAD26SM100_TMEM_LOAD_32dp32b32xENS4_13SM90_TMA_LOADENS13_INS14_ILi2ELi4ELi3EEES17_NSU_INS5_IJS18_S1M_EEENS5_IJS1M_SD_EEEEEEENS4_39AutoVectorizingCopyWithAssumedAlignmentILi128EEENS4_14SM90_TMA_STOREES24_S26_S26_EEEvvEEEEvNT_6ParamsE,"aw",@nobits
	.sectionflags	@""
	.align	16
	.zero		1024


//--------------------- .nv.shared.reserved.0     --------------------------
	.section	.nv.shared.reserved.0,"aw",@nobits
	.weak		__nv_reservedSMEM_offset_0_alias
	.size		__nv_reservedSMEM_offset_0_alias, 0, 64
	.other		__nv_reservedSMEM_offset_0_alias,@"STO_CUDA_RESERVED_SHARED STV_DEFAULT"
__nv_reservedSMEM_offset_0_alias:
	.zero		0
.nv.shared.reserved.0:
	.zero		64
	.weak		__nv_reservedSMEM_tcgen05_partition
	.type		__nv_reservedSMEM_tcgen05_partition,@object
	.size		__nv_reservedSMEM_tcgen05_partition,(.L_0 - __nv_reservedSMEM_tcgen05_partition)
__nv_reservedSMEM_tcgen05_partition:
	.zero		32
.L_0:


//--------------------- .nv.global                --------------------------
	.section	.nv.global,"aw",@nobits
.nv.global:
	.type		_ZN40_INTERNAL_eeb60f39_4_k_cu_5a0f83d8_291594cute1_E,@object
	.size		_ZN40_INTERNAL_eeb60f39_4_k_cu_5a0f83d8_291594cute1_E,(_ZN40_INTERNAL_eeb60f39_4_k_cu_5a0f83d8_291594cuda3std3__45__cpo6cbeginE - _ZN40_INTERNAL_eeb60f39_4_k_cu_5a0f83d8_291594cute1_E)
_ZN40_INTERNAL_eeb60f39_4_k_cu_5a0f83d8_291594cute1_E:
	.zero		1
	.type		_ZN40_INTERNAL_eeb60f39_4_k_cu_5a0f83d8_291594cuda3std3__45__cpo6cbeginE,@object
	.size		_ZN40_INTERNAL_eeb60f39_4_k_cu_5a0f83d8_291594cuda3std3__45__cpo6cbeginE,(_ZN40_INTERNAL_eeb60f39_4_k_cu_5a0f83d8_291594cuda3std3__48in_placeE - _ZN40_INTERNAL_eeb60f39_4_k_cu_5a0f83d8_291594cuda3std3__45__cpo6cbeginE)
_ZN40_INTERNAL_eeb60f39_4_k_cu_5a0f83d8_291594cuda3std3__45__cpo6cbeginE:
	.zero		1
	.type		_ZN40_INTERNAL_eeb60f39_4_k_cu_5a0f83d8_291594cuda3std3__48in_placeE,@object
	.size		_ZN40_INTERNAL_eeb60f39_4_k_cu_5a0f83d8_291594cuda3std3__48in_placeE,(_ZN40_INTERNAL_eeb60f39_4_k_cu_5a0f83d8_291594cuda3std6ranges3__45__cpo9iter_moveE - _ZN40_INTERNAL_eeb60f39_4_k_cu_5a0f83d8_291594cuda3std3__48in_placeE)
_ZN40_INTERNAL_eeb60f39_4_k_cu_5a0f83d8_291594cuda3std3__48in_placeE:
	.zero		1
	.type		_ZN40_INTERNAL_eeb60f39_4_k_cu_5a0f83d8_291594cuda3std6ranges3__45__cpo9iter_moveE,@object
	.size		_ZN40_INTERNAL_eeb60f39_4_k_cu_5a0f83d8_291594cuda3std6ranges3__45__cpo9iter_moveE,(_ZN40_INTERNAL_eeb60f39_4_k_cu_5a0f83d8_291594cuda3std3__45__cpo5beginE - _ZN40_INTERNAL_eeb60f39_4_k_cu_5a0f83d8_291594cuda3std6ranges3__45__cpo9iter_moveE)
_ZN40_INTERNAL_eeb60f39_4_k_cu_5a0f83d8_291594cuda3std6ranges3__45__cpo9iter_moveE:
	.zero		1
	.type		_ZN40_INTERNAL_eeb60f39_4_k_cu_5a0f83d8_291594cuda3std3__45__cpo5beginE,@object
	.size		_ZN40_INTERNAL_eeb60f39_4_k_cu_5a0f83d8_291594cuda3std3__45__cpo5beginE,(_ZN40_INTERNAL_eeb60f39_4_k_cu_5a0f83d8_291594cuda3std3__442_GLOBAL__N__eeb60f39_4_k_cu_5a0f83d8_291596ignoreE - _ZN40_INTERNAL_eeb60f39_4_k_cu_5a0f83d8_291594cuda3std3__45__cpo5beginE)
_ZN40_INTERNAL_eeb60f39_4_k_cu_5a0f83d8_291594cuda3std3__45__cpo5beginE:
	.zero		1
	.type		_ZN40_INTERNAL_eeb60f39_4_k_cu_5a0f83d8_291594cuda3std3__442_GLOBAL__N__eeb60f39_4_k_cu_5a0f83d8_291596ignoreE,@object
	.size		_ZN40_INTERNAL_eeb60f39_4_k_cu_5a0f83d8_291594cuda3std3__442_GLOBAL__N__eeb60f39_4_k_cu_5a0f83d8_291596ignoreE,(_ZN40_INTERNAL_eeb60f39_4_k_cu_5a0f83d8_291594cute7productE - _ZN40_INTERNAL_eeb60f39_4_k_cu_5a0f83d8_291594cuda3std3__442_GLOBAL__N__eeb60f39_4_k_cu_5a0f83d8_291596ignoreE)
_ZN40_INTERNAL_eeb60f39_4_k_cu_5a0f83d8_291594cuda3std3__442_GLOBAL__N__eeb60f39_4_k_cu_5a0f83d8_291596ignoreE:
	.zero		1
	.type		_ZN40_INTERNAL_eeb60f39_4_k_cu_5a0f83d8_291594cute7productE,@object
	.size		_ZN40_INTERNAL_eeb60f39_4_k_cu_5a0f83d8_291594cute7productE,(_ZN40_INTERNAL_eeb60f39_4_k_cu_5a0f83d8_291594cuda3std3__45__cpo3endE - _ZN40_INTERNAL_eeb60f39_4_k_cu_5a0f83d8_291594cute7productE)
_ZN40_INTERNAL_eeb60f39_4_k_cu_5a0f83d8_291594cute7productE:
	.zero		1
	.type		_ZN40_INTERNAL_eeb60f39_4_k_cu_5a0f83d8_291594cuda3std3__45__cpo3endE,@object
	.size		_ZN40_INTERNAL_eeb60f39_4_k_cu_5a0f83d8_291594cuda3std3__45__cpo3endE,(_ZN40_INTERNAL_eeb60f39_4_k_cu_5a0f83d8_291594cuda3std3__419piecewise_constructE - _ZN40_INTERNAL_eeb60f39_4_k_cu_5a0f83d8_291594cuda3std3__45__cpo3endE)
_ZN40_INTERNAL_eeb60f39_4_k_cu_5a0f83d8_291594cuda3std3__45__cpo3endE:
	.zero		1
	.type		_ZN40_INTERNAL_eeb60f39_4_k_cu_5a0f83d8_291594cuda3std3__419piecewise_constructE,@object
	.size		_ZN40_INTERNAL_eeb60f39_4_k_cu_5a0f83d8_291594cuda3std3__419piecewise_constructE,(_ZN40_INTERNAL_eeb60f39_4_k_cu_5a0f83d8_291594cuda3std3__45__cpo4cendE - _ZN40_INTERNAL_eeb60f39_4_k_cu_5a0f83d8_291594cuda3std3__419piecewise_constructE)
_ZN40_INTERNAL_eeb60f39_4_k_cu_5a0f83d8_291594cuda3std3__419piecewise_constructE:
	.zero		1
	.type		_ZN40_INTERNAL_eeb60f39_4_k_cu_5a0f83d8_291594cuda3std3__45__cpo4cendE,@object
	.size		_ZN40_INTERNAL_eeb60f39_4_k_cu_5a0f83d8_291594cuda3std3__45__cpo4cendE,(_ZN40_INTERNAL_eeb60f39_4_k_cu_5a0f83d8_291594cuda3std6ranges3__45__cpo4swapE - _ZN40_INTERNAL_eeb60f39_4_k_cu_5a0f83d8_291594cuda3std3__45__cpo4cendE)
_ZN40_INTERNAL_eeb60f39_4_k_cu_5a0f83d8_291594cuda3std3__45__cpo4cendE:
	.zero		1
	.type		_ZN40_INTERNAL_eeb60f39_4_k_cu_5a0f83d8_291594cuda3std6ranges3__45__cpo4swapE,@object
	.size		_ZN40_INTERNAL_eeb60f39_4_k_cu_5a0f83d8_291594cuda3std6ranges3__45__cpo4swapE,(.L_10 - _ZN40_INTERNAL_eeb60f39_4_k_cu_5a0f83d8_291594cuda3std6ranges3__45__cpo4swapE)
_ZN40_INTERNAL_eeb60f39_4_k_cu_5a0f83d8_291594cuda3std6ranges3__45__cpo4swapE:
	.zero		1
.L_10:


//--------------------- .nv.constant0._ZN7cutlass13device_kernelINS_4gemm6kernel13GemmUniversalIN4cute5tupleIJiiiiEEENS1_10collective13CollectiveMmaINS1_35MainloopSm100TmaUmmaWarpSpecializedILi8ELi2ELi4ENS5_IJNS4_1CILi4EEENSA_ILi2EEENSA_ILi1EEEEEEEENS5_IJNSA_ILi256EEENSA_ILi128EEENSA_ILi64EEEEEENS_6half_tENS5_IJlSD_lEEESK_SL_NS4_8TiledMMAINS4_8MMA_AtomIJNS4_26SM100_MMA_F16BF16_2x1SM_SSISK_SK_fLi256ELi128ELNS4_4UMMA5MajorE0ELSQ_0ELNSP_7ScaleInE0ELSR_0EEEEEENS4_6LayoutINS5_IJSD_SD_SD_EEENS5_IJNSA_ILi0EEESW_SW_EEEEENS5_IJNS4_10UnderscoreESZ_SZ_EEEEENS4_28SM100_TMA_2SM_LOAD_MULTICASTENS4_14ComposedLayoutINS4_7SwizzleILi3ELi4ELi3EEENS4_18smem_ptr_flag_bitsILi16EEENSU_INS5_IJNSA_ILi8EEESI_EEENS5_IJSI_SD_EEEEEEEvNS4_8identityES12_S1C_vS1D_EENS_8epilogue10collective18CollectiveEpilogueINS1F_23Sm100TmaWarpSpecializedILi4ELi2ELi32ELb1ELb0EEEJNS5_IJSH_SH_SI_EEENS5_IJNSU_ISH_SD_EENSU_INSA_ILi32EEESD_EEEEESK_SL_SK_SL_NS1F_6fusion15FusionCallbacksIS1J_NS1P_17LinearCombinationISK_fSK_fLNS_15FloatRoundStyleE2EEES1K_S1O_JEEENS4_5SM1004TMEM4LOAD26SM100_TMEM_LOAD_32dp32b32xENS4_13SM90_TMA_LOADENS13_INS14_ILi2ELi4ELi3EEES17_NSU_INS5_IJS18_S1M_EEENS5_IJS1M_SD_EEEEEEENS4_39AutoVectorizingCopyWithAssumedAlignmentILi128EEENS4_14SM90_TMA_STOREES24_S26_S26_EEEvvEEEEvNT_6ParamsE --------------------------
	.section	.nv.constant0._ZN7cutlass13device_kernelINS_4gemm6kernel13GemmUniversalIN4cute5tupleIJiiiiEEENS1_10collective13CollectiveMmaINS1_35MainloopSm100TmaUmmaWarpSpecializedILi8ELi2ELi4ENS5_IJNS4_1CILi4EEENSA_ILi2EEENSA_ILi1EEEEEEEENS5_IJNSA_ILi256EEENSA_ILi128EEENSA_ILi64EEEEEENS_6half_tENS5_IJlSD_lEEESK_SL_NS4_8TiledMMAINS4_8MMA_AtomIJNS4_26SM100_MMA_F16BF16_2x1SM_SSISK_SK_fLi256ELi128ELNS4_4UMMA5MajorE0ELSQ_0ELNSP_7ScaleInE0ELSR_0EEEEEENS4_6LayoutINS5_IJSD_SD_SD_EEENS5_IJNSA_ILi0EEESW_SW_EEEEENS5_IJNS4_10UnderscoreESZ_SZ_EEEEENS4_28SM100_TMA_2SM_LOAD_MULTICASTENS4_14ComposedLayoutINS4_7SwizzleILi3ELi4ELi3EEENS4_18smem_ptr_flag_bitsILi16EEENSU_INS5_IJNSA_ILi8EEESI_EEENS5_IJSI_SD_EEEEEEEvNS4_8identityES12_S1C_vS1D_EENS_8epilogue10collective18CollectiveEpilogueINS1F_23Sm100TmaWarpSpecializedILi4ELi2ELi32ELb1ELb0EEEJNS5_IJSH_SH_SI_EEENS5_IJNSU_ISH_SD_EENSU_INSA_ILi32EEESD_EEEEESK_SL_SK_SL_NS1F_6fusion15FusionCallbacksIS1J_NS1P_17LinearCombinationISK_fSK_fLNS_15FloatRoundStyleE2EEES1K_S1O_JEEENS4_5SM1004TMEM4LOAD26SM100_TMEM_LOAD_32dp32b32xENS4_13SM90_TMA_LOADENS13_INS14_ILi2ELi4ELi3EEES17_NSU_INS5_IJS18_S1M_EEENS5_IJS1M_SD_EEEEEEENS4_39AutoVectorizingCopyWithAssumedAlignmentILi128EEENS4_14SM90_TMA_STOREES24_S26_S26_EEEvvEEEEvNT_6ParamsE,"a",@progbits
	.sectionflags	@""
	.align	4
.nv.constant0._ZN7cutlass13device_kernelINS_4gemm6kernel13GemmUniversalIN4cute5tupleIJiiiiEEENS1_10collective13CollectiveMmaINS1_35MainloopSm100TmaUmmaWarpSpecializedILi8ELi2ELi4ENS5_IJNS4_1CILi4EEENSA_ILi2EEENSA_ILi1EEEEEEEENS5_IJNSA_ILi256EEENSA_ILi128EEENSA_ILi64EEEEEENS_6half_tENS5_IJlSD_lEEESK_SL_NS4_8TiledMMAINS4_8MMA_AtomIJNS4_26SM100_MMA_F16BF16_2x1SM_SSISK_SK_fLi256ELi128ELNS4_4UMMA5MajorE0ELSQ_0ELNSP_7ScaleInE0ELSR_0EEEEEENS4_6LayoutINS5_IJSD_SD_SD_EEENS5_IJNSA_ILi0EEESW_SW_EEEEENS5_IJNS4_10UnderscoreESZ_SZ_EEEEENS4_28SM100_TMA_2SM_LOAD_MULTICASTENS4_14ComposedLayoutINS4_7SwizzleILi3ELi4ELi3EEENS4_18smem_ptr_flag_bitsILi16EEENSU_INS5_IJNSA_ILi8EEESI_EEENS5_IJSI_SD_EEEEEEEvNS4_8identityES12_S1C_vS1D_EENS_8epilogue10collective18CollectiveEpilogueINS1F_23Sm100TmaWarpSpecializedILi4ELi2ELi32ELb1ELb0EEEJNS5_IJSH_SH_SI_EEENS5_IJNSU_ISH_SD_EENSU_INSA_ILi32EEESD_EEEEESK_SL_SK_SL_NS1F_6fusion15FusionCallbacksIS1J_NS1P_17LinearCombinationISK_fSK_fLNS_15FloatRoundStyleE2EEES1K_S1O_JEEENS4_5SM1004TMEM4LOAD26SM100_TMEM_LOAD_32dp32b32xENS4_13SM90_TMA_LOADENS13_INS14_ILi2ELi4ELi3EEES17_NSU_INS5_IJS18_S1M_EEENS5_IJS1M_SD_EEEEEEENS4_39AutoVectorizingCopyWithAssumedAlignmentILi128EEENS4_14SM90_TMA_STOREES24_S26_S26_EEEvvEEEEvNT_6ParamsE:
	.zero		2944


//--------------------- SYMBOLS --------------------------

	.type		.nv.reservedSmem.offset0,@object
	.size		.nv.reservedSmem.offset0,0x4
	.type		.nv.reservedSmem.cap,@object
	.size		.nv.reservedSmem.cap,0x4
	.type		__assertfail,@function
